//
// Generated by NVIDIA NVVM Compiler
//
// Compiler Build ID: CL-36424714
// Cuda compilation tools, release 13.0, V13.0.88
// Based on NVVM 20.0.0
//

.version 9.0
.target sm_100
.address_size 64

	// .globl	_Z6CalcDDPfPiPyi
.global .align 4 .b8 __cudart_i2opi_f[24] = {65, 144, 67, 60, 153, 149, 98, 219, 192, 221, 52, 245, 209, 87, 39, 252, 41, 21, 68, 78, 110, 131, 249, 162};

.visible .entry _Z6CalcDDPfPiPyi(
	.param .u64 .ptr .align 1 _Z6CalcDDPfPiPyi_param_0,
	.param .u64 .ptr .align 1 _Z6CalcDDPfPiPyi_param_1,
	.param .u64 .ptr .align 1 _Z6CalcDDPfPiPyi_param_2,
	.param .u32 _Z6CalcDDPfPiPyi_param_3
)
{
	.local .align 4 .b8 	__local_depot0[28];
	.reg .b64 	%SP;
	.reg .b64 	%SPL;
	.reg .pred 	%p<49>;
	.reg .b32 	%r<210>;
	.reg .b32 	%f<164>;
	.reg .b64 	%rd<102>;
	.reg .b64 	%fd<11>;

	mov.u64 	%SPL, __local_depot0;
	ld.param.u64 	%rd31, [_Z6CalcDDPfPiPyi_param_0];
	ld.param.u64 	%rd29, [_Z6CalcDDPfPiPyi_param_1];
	ld.param.u32 	%r71, [_Z6CalcDDPfPiPyi_param_3];
	cvta.to.global.u64 	%rd1, %rd31;
	add.u64 	%rd2, %SPL, 0;
	add.u64 	%rd3, %SPL, 0;
	add.u64 	%rd4, %SPL, 0;
	mov.u32 	%r72, %ntid.x;
	mov.u32 	%r73, %ctaid.x;
	mov.u32 	%r74, %tid.x;
	mad.lo.s32 	%r1, %r72, %r73, %r74;
	setp.ge.s32 	%p1, %r1, %r71;
	@%p1 bra 	$L__BB0_44;
	shl.b32 	%r75, %r1, 1;
	mul.wide.s32 	%rd35, %r75, 4;
	add.s64 	%rd36, %rd1, %rd35;
	ld.global.f32 	%f32, [%rd36];
	mul.f32 	%f1, %f32, 0f40490FDB;
	ld.global.f32 	%f33, [%rd36+4];
	mul.f32 	%f34, %f33, 0f40490FDB;
	div.rn.f32 	%f2, %f34, 0f4628C000;
	mul.f32 	%f35, %f2, 0f3F22F983;
	cvt.rni.s32.f32 	%r196, %f35;
	cvt.rn.f32.s32 	%f36, %r196;
	fma.rn.f32 	%f37, %f36, 0fBFC90FDA, %f2;
	fma.rn.f32 	%f38, %f36, 0fB3A22168, %f37;
	fma.rn.f32 	%f160, %f36, 0fA7C234C5, %f38;
	abs.f32 	%f4, %f2;
	setp.ltu.f32 	%p2, %f4, 0f47CE4780;
	mov.u32 	%r192, %r196;
	mov.f32 	%f159, %f160;
	@%p2 bra 	$L__BB0_9;
	setp.neu.f32 	%p3, %f4, 0f7F800000;
	@%p3 bra 	$L__BB0_4;
	mov.f32 	%f41, 0f00000000;
	mul.rn.f32 	%f159, %f2, %f41;
	mov.b32 	%r192, 0;
	bra.uni 	$L__BB0_9;
$L__BB0_4:
	mov.b32 	%r3, %f2;
	shl.b32 	%r77, %r3, 8;
	or.b32  	%r4, %r77, -2147483648;
	mov.b64 	%rd95, 0;
	mov.b32 	%r189, 0;
	mov.u64 	%rd93, __cudart_i2opi_f;
	mov.u64 	%rd94, %rd4;
$L__BB0_5:
	.pragma "nounroll";
	ld.global.nc.u32 	%r78, [%rd93];
	mad.wide.u32 	%rd39, %r78, %r4, %rd95;
	shr.u64 	%rd95, %rd39, 32;
	st.local.u32 	[%rd94], %rd39;
	add.s32 	%r189, %r189, 1;
	add.s64 	%rd94, %rd94, 4;
	add.s64 	%rd93, %rd93, 4;
	setp.ne.s32 	%p4, %r189, 6;
	@%p4 bra 	$L__BB0_5;
	shr.u32 	%r79, %r3, 23;
	st.local.u32 	[%rd4+24], %rd95;
	and.b32  	%r7, %r79, 31;
	and.b32  	%r80, %r79, 224;
	add.s32 	%r81, %r80, -128;
	shr.u32 	%r82, %r81, 5;
	mul.wide.u32 	%rd40, %r82, 4;
	sub.s64 	%rd11, %rd4, %rd40;
	ld.local.u32 	%r190, [%rd11+24];
	ld.local.u32 	%r191, [%rd11+20];
	setp.eq.s32 	%p5, %r7, 0;
	@%p5 bra 	$L__BB0_8;
	shf.l.wrap.b32 	%r190, %r191, %r190, %r7;
	ld.local.u32 	%r83, [%rd11+16];
	shf.l.wrap.b32 	%r191, %r83, %r191, %r7;
$L__BB0_8:
	shr.u32 	%r84, %r190, 30;
	shf.l.wrap.b32 	%r85, %r191, %r190, 2;
	shl.b32 	%r86, %r191, 2;
	shr.u32 	%r87, %r85, 31;
	add.s32 	%r88, %r87, %r84;
	neg.s32 	%r89, %r88;
	setp.lt.s32 	%p6, %r3, 0;
	selp.b32 	%r192, %r89, %r88, %p6;
	xor.b32  	%r90, %r85, %r3;
	shr.s32 	%r91, %r85, 31;
	xor.b32  	%r92, %r91, %r85;
	xor.b32  	%r93, %r91, %r86;
	cvt.u64.u32 	%rd41, %r92;
	shl.b64 	%rd42, %rd41, 32;
	cvt.u64.u32 	%rd43, %r93;
	or.b64  	%rd44, %rd42, %rd43;
	cvt.rn.f64.s64 	%fd1, %rd44;
	mul.f64 	%fd2, %fd1, 0d3BF921FB54442D19;
	cvt.rn.f32.f64 	%f39, %fd2;
	neg.f32 	%f40, %f39;
	setp.lt.s32 	%p7, %r90, 0;
	selp.f32 	%f159, %f40, %f39, %p7;
$L__BB0_9:
	setp.ltu.f32 	%p8, %f4, 0f47CE4780;
	mul.rn.f32 	%f42, %f159, %f159;
	and.b32  	%r95, %r192, 1;
	setp.eq.b32 	%p9, %r95, 1;
	selp.f32 	%f43, 0f3F800000, %f159, %p9;
	fma.rn.f32 	%f44, %f42, %f43, 0f00000000;
	fma.rn.f32 	%f45, %f42, 0f37CBAC00, 0fBAB607ED;
	selp.f32 	%f46, %f45, 0fB94D4153, %p9;
	selp.f32 	%f47, 0f3D2AAABB, 0f3C0885E4, %p9;
	fma.rn.f32 	%f48, %f46, %f42, %f47;
	selp.f32 	%f49, 0fBEFFFFFF, 0fBE2AAAA8, %p9;
	fma.rn.f32 	%f50, %f48, %f42, %f49;
	fma.rn.f32 	%f51, %f50, %f44, %f43;
	and.b32  	%r96, %r192, 2;
	setp.eq.s32 	%p10, %r96, 0;
	mov.f32 	%f52, 0f00000000;
	sub.f32 	%f53, %f52, %f51;
	selp.f32 	%f8, %f51, %f53, %p10;
	@%p8 bra 	$L__BB0_17;
	setp.neu.f32 	%p11, %f4, 0f7F800000;
	@%p11 bra 	$L__BB0_12;
	mov.f32 	%f56, 0f00000000;
	mul.rn.f32 	%f160, %f2, %f56;
	mov.b32 	%r196, 0;
	bra.uni 	$L__BB0_17;
$L__BB0_12:
	mov.b32 	%r16, %f2;
	shl.b32 	%r98, %r16, 8;
	or.b32  	%r17, %r98, -2147483648;
	mov.b64 	%rd96, 0;
	mov.b32 	%r193, 0;
	mov.u64 	%rd47, __cudart_i2opi_f;
$L__BB0_13:
	.pragma "nounroll";
	mul.wide.u32 	%rd46, %r193, 4;
	add.s64 	%rd48, %rd47, %rd46;
	ld.global.nc.u32 	%r99, [%rd48];
	mad.wide.u32 	%rd49, %r99, %r17, %rd96;
	shr.u64 	%rd96, %rd49, 32;
	add.s64 	%rd50, %rd4, %rd46;
	st.local.u32 	[%rd50], %rd49;
	add.s32 	%r193, %r193, 1;
	setp.ne.s32 	%p12, %r193, 6;
	@%p12 bra 	$L__BB0_13;
	shr.u32 	%r100, %r16, 23;
	st.local.u32 	[%rd4+24], %rd96;
	and.b32  	%r20, %r100, 31;
	and.b32  	%r101, %r100, 224;
	add.s32 	%r102, %r101, -128;
	shr.u32 	%r103, %r102, 5;
	mul.wide.u32 	%rd51, %r103, 4;
	sub.s64 	%rd14, %rd4, %rd51;
	ld.local.u32 	%r194, [%rd14+24];
	ld.local.u32 	%r195, [%rd14+20];
	setp.eq.s32 	%p13, %r20, 0;
	@%p13 bra 	$L__BB0_16;
	shf.l.wrap.b32 	%r194, %r195, %r194, %r20;
	ld.local.u32 	%r104, [%rd14+16];
	shf.l.wrap.b32 	%r195, %r104, %r195, %r20;
$L__BB0_16:
	shr.u32 	%r105, %r194, 30;
	shf.l.wrap.b32 	%r106, %r195, %r194, 2;
	shl.b32 	%r107, %r195, 2;
	shr.u32 	%r108, %r106, 31;
	add.s32 	%r109, %r108, %r105;
	neg.s32 	%r110, %r109;
	setp.lt.s32 	%p14, %r16, 0;
	selp.b32 	%r196, %r110, %r109, %p14;
	xor.b32  	%r111, %r106, %r16;
	shr.s32 	%r112, %r106, 31;
	xor.b32  	%r113, %r112, %r106;
	xor.b32  	%r114, %r112, %r107;
	cvt.u64.u32 	%rd52, %r113;
	shl.b64 	%rd53, %rd52, 32;
	cvt.u64.u32 	%rd54, %r114;
	or.b64  	%rd55, %rd53, %rd54;
	cvt.rn.f64.s64 	%fd3, %rd55;
	mul.f64 	%fd4, %fd3, 0d3BF921FB54442D19;
	cvt.rn.f32.f64 	%f54, %fd4;
	neg.f32 	%f55, %f54;
	setp.lt.s32 	%p15, %r111, 0;
	selp.f32 	%f160, %f55, %f54, %p15;
$L__BB0_17:
	add.s32 	%r116, %r196, 1;
	mul.rn.f32 	%f57, %f160, %f160;
	and.b32  	%r117, %r196, 1;
	setp.eq.b32 	%p16, %r117, 1;
	selp.f32 	%f58, %f160, 0f3F800000, %p16;
	fma.rn.f32 	%f59, %f57, %f58, 0f00000000;
	fma.rn.f32 	%f60, %f57, 0f37CBAC00, 0fBAB607ED;
	selp.f32 	%f61, 0fB94D4153, %f60, %p16;
	selp.f32 	%f62, 0f3C0885E4, 0f3D2AAABB, %p16;
	fma.rn.f32 	%f63, %f61, %f57, %f62;
	selp.f32 	%f64, 0fBE2AAAA8, 0fBEFFFFFF, %p16;
	fma.rn.f32 	%f65, %f63, %f57, %f64;
	fma.rn.f32 	%f66, %f65, %f59, %f58;
	and.b32  	%r118, %r116, 2;
	setp.eq.s32 	%p17, %r118, 0;
	mov.f32 	%f67, 0f00000000;
	sub.f32 	%f68, %f67, %f66;
	selp.f32 	%f12, %f66, %f68, %p17;
	setp.lt.s32 	%p18, %r71, 1;
	@%p18 bra 	$L__BB0_44;
	cvta.to.global.u64 	%rd15, %rd29;
	div.rn.f32 	%f13, %f1, 0f4628C000;
	mov.b32 	%r197, 0;
	mov.u64 	%rd79, __cudart_i2opi_f;
$L__BB0_19:
	shl.b32 	%r120, %r197, 1;
	mul.wide.u32 	%rd56, %r120, 4;
	add.s64 	%rd57, %rd1, %rd56;
	ld.global.f32 	%f69, [%rd57];
	mul.f32 	%f14, %f69, 0f40490FDB;
	ld.global.f32 	%f70, [%rd57+4];
	mul.f32 	%f71, %f70, 0f40490FDB;
	div.rn.f32 	%f15, %f71, 0f4628C000;
	mul.f32 	%f72, %f15, 0f3F22F983;
	cvt.rni.s32.f32 	%r205, %f72;
	cvt.rn.f32.s32 	%f73, %r205;
	fma.rn.f32 	%f74, %f73, 0fBFC90FDA, %f15;
	fma.rn.f32 	%f75, %f73, 0fB3A22168, %f74;
	fma.rn.f32 	%f162, %f73, 0fA7C234C5, %f75;
	abs.f32 	%f17, %f15;
	setp.ltu.f32 	%p19, %f17, 0f47CE4780;
	mov.u32 	%r201, %r205;
	mov.f32 	%f161, %f162;
	@%p19 bra 	$L__BB0_27;
	setp.neu.f32 	%p20, %f17, 0f7F800000;
	@%p20 bra 	$L__BB0_22;
	mov.f32 	%f78, 0f00000000;
	mul.rn.f32 	%f161, %f15, %f78;
	mov.b32 	%r201, 0;
	bra.uni 	$L__BB0_27;
$L__BB0_22:
	mov.b32 	%r31, %f15;
	mov.b64 	%rd99, 0;
	mov.b32 	%r198, 0;
	mov.u64 	%rd97, __cudart_i2opi_f;
	mov.u64 	%rd98, %rd4;
$L__BB0_23:
	.pragma "nounroll";
	ld.global.nc.u32 	%r122, [%rd97];
	shl.b32 	%r123, %r31, 8;
	or.b32  	%r124, %r123, -2147483648;
	mad.wide.u32 	%rd60, %r122, %r124, %rd99;
	shr.u64 	%rd99, %rd60, 32;
	st.local.u32 	[%rd98], %rd60;
	add.s32 	%r198, %r198, 1;
	add.s64 	%rd98, %rd98, 4;
	add.s64 	%rd97, %rd97, 4;
	setp.ne.s32 	%p21, %r198, 6;
	@%p21 bra 	$L__BB0_23;
	shr.u32 	%r125, %r31, 23;
	st.local.u32 	[%rd4+24], %rd99;
	and.b32  	%r34, %r125, 31;
	and.b32  	%r126, %r125, 224;
	add.s32 	%r127, %r126, -128;
	shr.u32 	%r128, %r127, 5;
	mul.wide.u32 	%rd61, %r128, 4;
	sub.s64 	%rd22, %rd4, %rd61;
	ld.local.u32 	%r199, [%rd22+24];
	ld.local.u32 	%r200, [%rd22+20];
	setp.eq.s32 	%p22, %r34, 0;
	@%p22 bra 	$L__BB0_26;
	shf.l.wrap.b32 	%r199, %r200, %r199, %r34;
	ld.local.u32 	%r129, [%rd22+16];
	shf.l.wrap.b32 	%r200, %r129, %r200, %r34;
$L__BB0_26:
	shr.u32 	%r130, %r199, 30;
	shf.l.wrap.b32 	%r131, %r200, %r199, 2;
	shl.b32 	%r132, %r200, 2;
	shr.u32 	%r133, %r131, 31;
	add.s32 	%r134, %r133, %r130;
	neg.s32 	%r135, %r134;
	setp.lt.s32 	%p23, %r31, 0;
	selp.b32 	%r201, %r135, %r134, %p23;
	xor.b32  	%r136, %r131, %r31;
	shr.s32 	%r137, %r131, 31;
	xor.b32  	%r138, %r137, %r131;
	xor.b32  	%r139, %r137, %r132;
	cvt.u64.u32 	%rd62, %r138;
	shl.b64 	%rd63, %rd62, 32;
	cvt.u64.u32 	%rd64, %r139;
	or.b64  	%rd65, %rd63, %rd64;
	cvt.rn.f64.s64 	%fd5, %rd65;
	mul.f64 	%fd6, %fd5, 0d3BF921FB54442D19;
	cvt.rn.f32.f64 	%f76, %fd6;
	neg.f32 	%f77, %f76;
	setp.lt.s32 	%p24, %r136, 0;
	selp.f32 	%f161, %f77, %f76, %p24;
$L__BB0_27:
	setp.ltu.f32 	%p25, %f17, 0f47CE4780;
	mul.rn.f32 	%f79, %f161, %f161;
	and.b32  	%r141, %r201, 1;
	setp.eq.b32 	%p26, %r141, 1;
	selp.f32 	%f80, 0f3F800000, %f161, %p26;
	fma.rn.f32 	%f81, %f79, %f80, 0f00000000;
	fma.rn.f32 	%f82, %f79, 0f37CBAC00, 0fBAB607ED;
	selp.f32 	%f83, %f82, 0fB94D4153, %p26;
	selp.f32 	%f84, 0f3D2AAABB, 0f3C0885E4, %p26;
	fma.rn.f32 	%f85, %f83, %f79, %f84;
	selp.f32 	%f86, 0fBEFFFFFF, 0fBE2AAAA8, %p26;
	fma.rn.f32 	%f87, %f85, %f79, %f86;
	fma.rn.f32 	%f88, %f87, %f81, %f80;
	and.b32  	%r142, %r201, 2;
	setp.eq.s32 	%p27, %r142, 0;
	mov.f32 	%f89, 0f00000000;
	sub.f32 	%f90, %f89, %f88;
	selp.f32 	%f21, %f88, %f90, %p27;
	@%p25 bra 	$L__BB0_35;
	setp.neu.f32 	%p28, %f17, 0f7F800000;
	@%p28 bra 	$L__BB0_30;
	mov.f32 	%f93, 0f00000000;
	mul.rn.f32 	%f162, %f15, %f93;
	mov.b32 	%r205, 0;
	bra.uni 	$L__BB0_35;
$L__BB0_30:
	mov.b32 	%r43, %f15;
	shl.b32 	%r144, %r43, 8;
	or.b32  	%r44, %r144, -2147483648;
	mov.b64 	%rd100, 0;
	mov.b32 	%r202, 0;
$L__BB0_31:
	.pragma "nounroll";
	mul.wide.u32 	%rd67, %r202, 4;
	mov.u64 	%rd68, __cudart_i2opi_f;
	add.s64 	%rd69, %rd68, %rd67;
	ld.global.nc.u32 	%r145, [%rd69];
	mad.wide.u32 	%rd70, %r145, %r44, %rd100;
	shr.u64 	%rd100, %rd70, 32;
	add.s64 	%rd71, %rd3, %rd67;
	st.local.u32 	[%rd71], %rd70;
	add.s32 	%r202, %r202, 1;
	setp.ne.s32 	%p29, %r202, 6;
	@%p29 bra 	$L__BB0_31;
	shr.u32 	%r146, %r43, 23;
	st.local.u32 	[%rd3+24], %rd100;
	and.b32  	%r47, %r146, 31;
	and.b32  	%r147, %r146, 224;
	add.s32 	%r148, %r147, -128;
	shr.u32 	%r149, %r148, 5;
	mul.wide.u32 	%rd72, %r149, 4;
	sub.s64 	%rd25, %rd3, %rd72;
	ld.local.u32 	%r203, [%rd25+24];
	ld.local.u32 	%r204, [%rd25+20];
	setp.eq.s32 	%p30, %r47, 0;
	@%p30 bra 	$L__BB0_34;
	shf.l.wrap.b32 	%r203, %r204, %r203, %r47;
	ld.local.u32 	%r150, [%rd25+16];
	shf.l.wrap.b32 	%r204, %r150, %r204, %r47;
$L__BB0_34:
	shr.u32 	%r151, %r203, 30;
	shf.l.wrap.b32 	%r152, %r204, %r203, 2;
	shl.b32 	%r153, %r204, 2;
	shr.u32 	%r154, %r152, 31;
	add.s32 	%r155, %r154, %r151;
	neg.s32 	%r156, %r155;
	setp.lt.s32 	%p31, %r43, 0;
	selp.b32 	%r205, %r156, %r155, %p31;
	xor.b32  	%r157, %r152, %r43;
	shr.s32 	%r158, %r152, 31;
	xor.b32  	%r159, %r158, %r152;
	xor.b32  	%r160, %r158, %r153;
	cvt.u64.u32 	%rd73, %r159;
	shl.b64 	%rd74, %rd73, 32;
	cvt.u64.u32 	%rd75, %r160;
	or.b64  	%rd76, %rd74, %rd75;
	cvt.rn.f64.s64 	%fd7, %rd76;
	mul.f64 	%fd8, %fd7, 0d3BF921FB54442D19;
	cvt.rn.f32.f64 	%f91, %fd8;
	neg.f32 	%f92, %f91;
	setp.lt.s32 	%p32, %r157, 0;
	selp.f32 	%f162, %f92, %f91, %p32;
$L__BB0_35:
	add.s32 	%r162, %r205, 1;
	mul.rn.f32 	%f94, %f162, %f162;
	and.b32  	%r163, %r205, 1;
	setp.eq.b32 	%p33, %r163, 1;
	selp.f32 	%f95, %f162, 0f3F800000, %p33;
	fma.rn.f32 	%f96, %f94, %f95, 0f00000000;
	fma.rn.f32 	%f97, %f94, 0f37CBAC00, 0fBAB607ED;
	selp.f32 	%f98, 0fB94D4153, %f97, %p33;
	selp.f32 	%f99, 0f3C0885E4, 0f3D2AAABB, %p33;
	fma.rn.f32 	%f100, %f98, %f94, %f99;
	selp.f32 	%f101, 0fBE2AAAA8, 0fBEFFFFFF, %p33;
	fma.rn.f32 	%f102, %f100, %f94, %f101;
	fma.rn.f32 	%f103, %f102, %f96, %f95;
	and.b32  	%r164, %r162, 2;
	setp.eq.s32 	%p34, %r164, 0;
	mov.f32 	%f104, 0f00000000;
	sub.f32 	%f105, %f104, %f103;
	selp.f32 	%f25, %f103, %f105, %p34;
	div.rn.f32 	%f106, %f14, 0fC628C000;
	add.f32 	%f26, %f13, %f106;
	mul.f32 	%f107, %f26, 0f3F22F983;
	cvt.rni.s32.f32 	%r209, %f107;
	cvt.rn.f32.s32 	%f108, %r209;
	fma.rn.f32 	%f109, %f108, 0fBFC90FDA, %f26;
	fma.rn.f32 	%f110, %f108, 0fB3A22168, %f109;
	fma.rn.f32 	%f163, %f108, 0fA7C234C5, %f110;
	abs.f32 	%f28, %f26;
	setp.ltu.f32 	%p35, %f28, 0f47CE4780;
	@%p35 bra 	$L__BB0_43;
	setp.neu.f32 	%p36, %f28, 0f7F800000;
	@%p36 bra 	$L__BB0_38;
	mov.f32 	%f113, 0f00000000;
	mul.rn.f32 	%f163, %f26, %f113;
	mov.b32 	%r209, 0;
	bra.uni 	$L__BB0_43;
$L__BB0_38:
	mov.b32 	%r57, %f26;
	shl.b32 	%r166, %r57, 8;
	or.b32  	%r58, %r166, -2147483648;
	mov.b64 	%rd101, 0;
	mov.b32 	%r206, 0;
$L__BB0_39:
	.pragma "nounroll";
	mul.wide.u32 	%rd78, %r206, 4;
	add.s64 	%rd80, %rd79, %rd78;
	ld.global.nc.u32 	%r167, [%rd80];
	mad.wide.u32 	%rd81, %r167, %r58, %rd101;
	shr.u64 	%rd101, %rd81, 32;
	add.s64 	%rd82, %rd2, %rd78;
	st.local.u32 	[%rd82], %rd81;
	add.s32 	%r206, %r206, 1;
	setp.ne.s32 	%p37, %r206, 6;
	@%p37 bra 	$L__BB0_39;
	shr.u32 	%r168, %r57, 23;
	st.local.u32 	[%rd2+24], %rd101;
	and.b32  	%r61, %r168, 31;
	and.b32  	%r169, %r168, 224;
	add.s32 	%r170, %r169, -128;
	shr.u32 	%r171, %r170, 5;
	mul.wide.u32 	%rd83, %r171, 4;
	sub.s64 	%rd28, %rd2, %rd83;
	ld.local.u32 	%r207, [%rd28+24];
	ld.local.u32 	%r208, [%rd28+20];
	setp.eq.s32 	%p38, %r61, 0;
	@%p38 bra 	$L__BB0_42;
	shf.l.wrap.b32 	%r207, %r208, %r207, %r61;
	ld.local.u32 	%r172, [%rd28+16];
	shf.l.wrap.b32 	%r208, %r172, %r208, %r61;
$L__BB0_42:
	shr.u32 	%r173, %r207, 30;
	shf.l.wrap.b32 	%r174, %r208, %r207, 2;
	shl.b32 	%r175, %r208, 2;
	shr.u32 	%r176, %r174, 31;
	add.s32 	%r177, %r176, %r173;
	neg.s32 	%r178, %r177;
	setp.lt.s32 	%p39, %r57, 0;
	selp.b32 	%r209, %r178, %r177, %p39;
	xor.b32  	%r179, %r174, %r57;
	shr.s32 	%r180, %r174, 31;
	xor.b32  	%r181, %r180, %r174;
	xor.b32  	%r182, %r180, %r175;
	cvt.u64.u32 	%rd84, %r181;
	shl.b64 	%rd85, %rd84, 32;
	cvt.u64.u32 	%rd86, %r182;
	or.b64  	%rd87, %rd85, %rd86;
	cvt.rn.f64.s64 	%fd9, %rd87;
	mul.f64 	%fd10, %fd9, 0d3BF921FB54442D19;
	cvt.rn.f32.f64 	%f111, %fd10;
	neg.f32 	%f112, %f111;
	setp.lt.s32 	%p40, %r179, 0;
	selp.f32 	%f163, %f112, %f111, %p40;
$L__BB0_43:
	ld.param.u64 	%rd92, [_Z6CalcDDPfPiPyi_param_2];
	add.s32 	%r184, %r209, 1;
	mul.rn.f32 	%f114, %f163, %f163;
	and.b32  	%r185, %r209, 1;
	setp.eq.b32 	%p41, %r185, 1;
	selp.f32 	%f115, %f163, 0f3F800000, %p41;
	fma.rn.f32 	%f116, %f114, %f115, 0f00000000;
	fma.rn.f32 	%f117, %f114, 0f37CBAC00, 0fBAB607ED;
	selp.f32 	%f118, 0fB94D4153, %f117, %p41;
	selp.f32 	%f119, 0f3C0885E4, 0f3D2AAABB, %p41;
	fma.rn.f32 	%f120, %f118, %f114, %f119;
	selp.f32 	%f121, 0fBE2AAAA8, 0fBEFFFFFF, %p41;
	fma.rn.f32 	%f122, %f120, %f114, %f121;
	fma.rn.f32 	%f123, %f122, %f116, %f115;
	and.b32  	%r186, %r184, 2;
	setp.eq.s32 	%p42, %r186, 0;
	mov.f32 	%f124, 0f00000000;
	sub.f32 	%f125, %f124, %f123;
	selp.f32 	%f126, %f123, %f125, %p42;
	mul.f32 	%f127, %f12, %f25;
	mul.f32 	%f128, %f127, %f126;
	fma.rn.f32 	%f129, %f8, %f21, %f128;
	setp.gt.f32 	%p43, %f129, 0f3F800000;
	selp.f32 	%f130, 0f3F800000, %f129, %p43;
	setp.lt.f32 	%p44, %f130, 0fBF800000;
	selp.f32 	%f131, 0fBF800000, %f130, %p44;
	abs.f32 	%f132, %f131;
	fma.rn.f32 	%f133, %f132, 0fBF000000, 0f3F000000;
	rsqrt.approx.ftz.f32 	%f134, %f133;
	mul.f32 	%f135, %f134, %f133;
	mul.f32 	%f136, %f134, 0fBF000000;
	fma.rn.f32 	%f137, %f135, %f136, 0f3F000000;
	fma.rn.f32 	%f138, %f135, %f137, %f135;
	setp.eq.f32 	%p45, %f132, 0f3F800000;
	selp.f32 	%f139, 0f00000000, %f138, %p45;
	setp.gt.f32 	%p46, %f132, 0f3F0F5C29;
	selp.f32 	%f140, %f139, %f132, %p46;
	copysign.f32 	%f141, %f131, %f140;
	mul.f32 	%f142, %f141, %f141;
	fma.rn.f32 	%f143, %f142, 0f3D10ECEF, 0f3C8B1ABB;
	fma.rn.f32 	%f144, %f143, %f142, 0f3CFC028C;
	fma.rn.f32 	%f145, %f144, %f142, 0f3D372139;
	fma.rn.f32 	%f146, %f145, %f142, 0f3D9993DB;
	fma.rn.f32 	%f147, %f146, %f142, 0f3E2AAAC6;
	mul.f32 	%f148, %f142, %f147;
	fma.rn.f32 	%f149, %f148, %f141, %f141;
	neg.f32 	%f150, %f149;
	selp.f32 	%f151, %f149, %f150, %p46;
	fma.rn.f32 	%f152, 0f3F6EE581, 0f3FD774EB, %f151;
	setp.gt.f32 	%p47, %f131, 0f3F0F5C29;
	selp.f32 	%f153, %f149, %f152, %p47;
	add.f32 	%f154, %f153, %f153;
	selp.f32 	%f155, %f154, %f153, %p46;
	mul.f32 	%f156, %f155, 0f43340000;
	div.rn.f32 	%f157, %f156, 0f40490FDB;
	mul.f32 	%f158, %f157, 0f40800000;
	cvt.rzi.s32.f32 	%r187, %f158;
	cvta.to.global.u64 	%rd88, %rd92;
	atom.global.add.u64 	%rd89, [%rd88], 1;
	mul.wide.s32 	%rd90, %r187, 4;
	add.s64 	%rd91, %rd15, %rd90;
	atom.global.add.u32 	%r188, [%rd91], 1;
	add.s32 	%r197, %r197, 1;
	setp.ne.s32 	%p48, %r197, %r71;
	@%p48 bra 	$L__BB0_19;
$L__BB0_44:
	ret;

}
	// .globl	_Z6CalcRRPfPiPyi
.visible .entry _Z6CalcRRPfPiPyi(
	.param .u64 .ptr .align 1 _Z6CalcRRPfPiPyi_param_0,
	.param .u64 .ptr .align 1 _Z6CalcRRPfPiPyi_param_1,
	.param .u64 .ptr .align 1 _Z6CalcRRPfPiPyi_param_2,
	.param .u32 _Z6CalcRRPfPiPyi_param_3
)
{
	.local .align 4 .b8 	__local_depot1[28];
	.reg .b64 	%SP;
	.reg .b64 	%SPL;
	.reg .pred 	%p<49>;
	.reg .b32 	%r<210>;
	.reg .b32 	%f<164>;
	.reg .b64 	%rd<102>;
	.reg .b64 	%fd<11>;

	mov.u64 	%SPL, __local_depot1;
	ld.param.u64 	%rd31, [_Z6CalcRRPfPiPyi_param_0];
	ld.param.u64 	%rd29, [_Z6CalcRRPfPiPyi_param_1];
	ld.param.u32 	%r71, [_Z6CalcRRPfPiPyi_param_3];
	cvta.to.global.u64 	%rd1, %rd31;
	add.u64 	%rd2, %SPL, 0;
	add.u64 	%rd3, %SPL, 0;
	add.u64 	%rd4, %SPL, 0;
	mov.u32 	%r72, %ntid.x;
	mov.u32 	%r73, %ctaid.x;
	mov.u32 	%r74, %tid.x;
	mad.lo.s32 	%r1, %r72, %r73, %r74;
	setp.ge.s32 	%p1, %r1, %r71;
	@%p1 bra 	$L__BB1_44;
	shl.b32 	%r75, %r1, 1;
	mul.wide.s32 	%rd35, %r75, 4;
	add.s64 	%rd36, %rd1, %rd35;
	ld.global.f32 	%f32, [%rd36];
	mul.f32 	%f1, %f32, 0f40490FDB;
	ld.global.f32 	%f33, [%rd36+4];
	mul.f32 	%f34, %f33, 0f40490FDB;
	div.rn.f32 	%f2, %f34, 0f4628C000;
	mul.f32 	%f35, %f2, 0f3F22F983;
	cvt.rni.s32.f32 	%r196, %f35;
	cvt.rn.f32.s32 	%f36, %r196;
	fma.rn.f32 	%f37, %f36, 0fBFC90FDA, %f2;
	fma.rn.f32 	%f38, %f36, 0fB3A22168, %f37;
	fma.rn.f32 	%f160, %f36, 0fA7C234C5, %f38;
	abs.f32 	%f4, %f2;
	setp.ltu.f32 	%p2, %f4, 0f47CE4780;
	mov.u32 	%r192, %r196;
	mov.f32 	%f159, %f160;
	@%p2 bra 	$L__BB1_9;
	setp.neu.f32 	%p3, %f4, 0f7F800000;
	@%p3 bra 	$L__BB1_4;
	mov.f32 	%f41, 0f00000000;
	mul.rn.f32 	%f159, %f2, %f41;
	mov.b32 	%r192, 0;
	bra.uni 	$L__BB1_9;
$L__BB1_4:
	mov.b32 	%r3, %f2;
	shl.b32 	%r77, %r3, 8;
	or.b32  	%r4, %r77, -2147483648;
	mov.b64 	%rd95, 0;
	mov.b32 	%r189, 0;
	mov.u64 	%rd93, __cudart_i2opi_f;
	mov.u64 	%rd94, %rd4;
$L__BB1_5:
	.pragma "nounroll";
	ld.global.nc.u32 	%r78, [%rd93];
	mad.wide.u32 	%rd39, %r78, %r4, %rd95;
	shr.u64 	%rd95, %rd39, 32;
	st.local.u32 	[%rd94], %rd39;
	add.s32 	%r189, %r189, 1;
	add.s64 	%rd94, %rd94, 4;
	add.s64 	%rd93, %rd93, 4;
	setp.ne.s32 	%p4, %r189, 6;
	@%p4 bra 	$L__BB1_5;
	shr.u32 	%r79, %r3, 23;
	st.local.u32 	[%rd4+24], %rd95;
	and.b32  	%r7, %r79, 31;
	and.b32  	%r80, %r79, 224;
	add.s32 	%r81, %r80, -128;
	shr.u32 	%r82, %r81, 5;
	mul.wide.u32 	%rd40, %r82, 4;
	sub.s64 	%rd11, %rd4, %rd40;
	ld.local.u32 	%r190, [%rd11+24];
	ld.local.u32 	%r191, [%rd11+20];
	setp.eq.s32 	%p5, %r7, 0;
	@%p5 bra 	$L__BB1_8;
	shf.l.wrap.b32 	%r190, %r191, %r190, %r7;
	ld.local.u32 	%r83, [%rd11+16];
	shf.l.wrap.b32 	%r191, %r83, %r191, %r7;
$L__BB1_8:
	shr.u32 	%r84, %r190, 30;
	shf.l.wrap.b32 	%r85, %r191, %r190, 2;
	shl.b32 	%r86, %r191, 2;
	shr.u32 	%r87, %r85, 31;
	add.s32 	%r88, %r87, %r84;
	neg.s32 	%r89, %r88;
	setp.lt.s32 	%p6, %r3, 0;
	selp.b32 	%r192, %r89, %r88, %p6;
	xor.b32  	%r90, %r85, %r3;
	shr.s32 	%r91, %r85, 31;
	xor.b32  	%r92, %r91, %r85;
	xor.b32  	%r93, %r91, %r86;
	cvt.u64.u32 	%rd41, %r92;
	shl.b64 	%rd42, %rd41, 32;
	cvt.u64.u32 	%rd43, %r93;
	or.b64  	%rd44, %rd42, %rd43;
	cvt.rn.f64.s64 	%fd1, %rd44;
	mul.f64 	%fd2, %fd1, 0d3BF921FB54442D19;
	cvt.rn.f32.f64 	%f39, %fd2;
	neg.f32 	%f40, %f39;
	setp.lt.s32 	%p7, %r90, 0;
	selp.f32 	%f159, %f40, %f39, %p7;
$L__BB1_9:
	setp.ltu.f32 	%p8, %f4, 0f47CE4780;
	mul.rn.f32 	%f42, %f159, %f159;
	and.b32  	%r95, %r192, 1;
	setp.eq.b32 	%p9, %r95, 1;
	selp.f32 	%f43, 0f3F800000, %f159, %p9;
	fma.rn.f32 	%f44, %f42, %f43, 0f00000000;
	fma.rn.f32 	%f45, %f42, 0f37CBAC00, 0fBAB607ED;
	selp.f32 	%f46, %f45, 0fB94D4153, %p9;
	selp.f32 	%f47, 0f3D2AAABB, 0f3C0885E4, %p9;
	fma.rn.f32 	%f48, %f46, %f42, %f47;
	selp.f32 	%f49, 0fBEFFFFFF, 0fBE2AAAA8, %p9;
	fma.rn.f32 	%f50, %f48, %f42, %f49;
	fma.rn.f32 	%f51, %f50, %f44, %f43;
	and.b32  	%r96, %r192, 2;
	setp.eq.s32 	%p10, %r96, 0;
	mov.f32 	%f52, 0f00000000;
	sub.f32 	%f53, %f52, %f51;
	selp.f32 	%f8, %f51, %f53, %p10;
	@%p8 bra 	$L__BB1_17;
	setp.neu.f32 	%p11, %f4, 0f7F800000;
	@%p11 bra 	$L__BB1_12;
	mov.f32 	%f56, 0f00000000;
	mul.rn.f32 	%f160, %f2, %f56;
	mov.b32 	%r196, 0;
	bra.uni 	$L__BB1_17;
$L__BB1_12:
	mov.b32 	%r16, %f2;
	shl.b32 	%r98, %r16, 8;
	or.b32  	%r17, %r98, -2147483648;
	mov.b64 	%rd96, 0;
	mov.b32 	%r193, 0;
	mov.u64 	%rd47, __cudart_i2opi_f;
$L__BB1_13:
	.pragma "nounroll";
	mul.wide.u32 	%rd46, %r193, 4;
	add.s64 	%rd48, %rd47, %rd46;
	ld.global.nc.u32 	%r99, [%rd48];
	mad.wide.u32 	%rd49, %r99, %r17, %rd96;
	shr.u64 	%rd96, %rd49, 32;
	add.s64 	%rd50, %rd4, %rd46;
	st.local.u32 	[%rd50], %rd49;
	add.s32 	%r193, %r193, 1;
	setp.ne.s32 	%p12, %r193, 6;
	@%p12 bra 	$L__BB1_13;
	shr.u32 	%r100, %r16, 23;
	st.local.u32 	[%rd4+24], %rd96;
	and.b32  	%r20, %r100, 31;
	and.b32  	%r101, %r100, 224;
	add.s32 	%r102, %r101, -128;
	shr.u32 	%r103, %r102, 5;
	mul.wide.u32 	%rd51, %r103, 4;
	sub.s64 	%rd14, %rd4, %rd51;
	ld.local.u32 	%r194, [%rd14+24];
	ld.local.u32 	%r195, [%rd14+20];
	setp.eq.s32 	%p13, %r20, 0;
	@%p13 bra 	$L__BB1_16;
	shf.l.wrap.b32 	%r194, %r195, %r194, %r20;
	ld.local.u32 	%r104, [%rd14+16];
	shf.l.wrap.b32 	%r195, %r104, %r195, %r20;
$L__BB1_16:
	shr.u32 	%r105, %r194, 30;
	shf.l.wrap.b32 	%r106, %r195, %r194, 2;
	shl.b32 	%r107, %r195, 2;
	shr.u32 	%r108, %r106, 31;
	add.s32 	%r109, %r108, %r105;
	neg.s32 	%r110, %r109;
	setp.lt.s32 	%p14, %r16, 0;
	selp.b32 	%r196, %r110, %r109, %p14;
	xor.b32  	%r111, %r106, %r16;
	shr.s32 	%r112, %r106, 31;
	xor.b32  	%r113, %r112, %r106;
	xor.b32  	%r114, %r112, %r107;
	cvt.u64.u32 	%rd52, %r113;
	shl.b64 	%rd53, %rd52, 32;
	cvt.u64.u32 	%rd54, %r114;
	or.b64  	%rd55, %rd53, %rd54;
	cvt.rn.f64.s64 	%fd3, %rd55;
	mul.f64 	%fd4, %fd3, 0d3BF921FB54442D19;
	cvt.rn.f32.f64 	%f54, %fd4;
	neg.f32 	%f55, %f54;
	setp.lt.s32 	%p15, %r111, 0;
	selp.f32 	%f160, %f55, %f54, %p15;
$L__BB1_17:
	add.s32 	%r116, %r196, 1;
	mul.rn.f32 	%f57, %f160, %f160;
	and.b32  	%r117, %r196, 1;
	setp.eq.b32 	%p16, %r117, 1;
	selp.f32 	%f58, %f160, 0f3F800000, %p16;
	fma.rn.f32 	%f59, %f57, %f58, 0f00000000;
	fma.rn.f32 	%f60, %f57, 0f37CBAC00, 0fBAB607ED;
	selp.f32 	%f61, 0fB94D4153, %f60, %p16;
	selp.f32 	%f62, 0f3C0885E4, 0f3D2AAABB, %p16;
	fma.rn.f32 	%f63, %f61, %f57, %f62;
	selp.f32 	%f64, 0fBE2AAAA8, 0fBEFFFFFF, %p16;
	fma.rn.f32 	%f65, %f63, %f57, %f64;
	fma.rn.f32 	%f66, %f65, %f59, %f58;
	and.b32  	%r118, %r116, 2;
	setp.eq.s32 	%p17, %r118, 0;
	mov.f32 	%f67, 0f00000000;
	sub.f32 	%f68, %f67, %f66;
	selp.f32 	%f12, %f66, %f68, %p17;
	setp.lt.s32 	%p18, %r71, 1;
	@%p18 bra 	$L__BB1_44;
	cvta.to.global.u64 	%rd15, %rd29;
	div.rn.f32 	%f13, %f1, 0f4628C000;
	mov.b32 	%r197, 0;
	mov.u64 	%rd79, __cudart_i2opi_f;
$L__BB1_19:
	shl.b32 	%r120, %r197, 1;
	mul.wide.u32 	%rd56, %r120, 4;
	add.s64 	%rd57, %rd1, %rd56;
	ld.global.f32 	%f69, [%rd57];
	mul.f32 	%f14, %f69, 0f40490FDB;
	ld.global.f32 	%f70, [%rd57+4];
	mul.f32 	%f71, %f70, 0f40490FDB;
	div.rn.f32 	%f15, %f71, 0f4628C000;
	mul.f32 	%f72, %f15, 0f3F22F983;
	cvt.rni.s32.f32 	%r205, %f72;
	cvt.rn.f32.s32 	%f73, %r205;
	fma.rn.f32 	%f74, %f73, 0fBFC90FDA, %f15;
	fma.rn.f32 	%f75, %f73, 0fB3A22168, %f74;
	fma.rn.f32 	%f162, %f73, 0fA7C234C5, %f75;
	abs.f32 	%f17, %f15;
	setp.ltu.f32 	%p19, %f17, 0f47CE4780;
	mov.u32 	%r201, %r205;
	mov.f32 	%f161, %f162;
	@%p19 bra 	$L__BB1_27;
	setp.neu.f32 	%p20, %f17, 0f7F800000;
	@%p20 bra 	$L__BB1_22;
	mov.f32 	%f78, 0f00000000;
	mul.rn.f32 	%f161, %f15, %f78;
	mov.b32 	%r201, 0;
	bra.uni 	$L__BB1_27;
$L__BB1_22:
	mov.b32 	%r31, %f15;
	mov.b64 	%rd99, 0;
	mov.b32 	%r198, 0;
	mov.u64 	%rd97, __cudart_i2opi_f;
	mov.u64 	%rd98, %rd4;
$L__BB1_23:
	.pragma "nounroll";
	ld.global.nc.u32 	%r122, [%rd97];
	shl.b32 	%r123, %r31, 8;
	or.b32  	%r124, %r123, -2147483648;
	mad.wide.u32 	%rd60, %r122, %r124, %rd99;
	shr.u64 	%rd99, %rd60, 32;
	st.local.u32 	[%rd98], %rd60;
	add.s32 	%r198, %r198, 1;
	add.s64 	%rd98, %rd98, 4;
	add.s64 	%rd97, %rd97, 4;
	setp.ne.s32 	%p21, %r198, 6;
	@%p21 bra 	$L__BB1_23;
	shr.u32 	%r125, %r31, 23;
	st.local.u32 	[%rd4+24], %rd99;
	and.b32  	%r34, %r125, 31;
	and.b32  	%r126, %r125, 224;
	add.s32 	%r127, %r126, -128;
	shr.u32 	%r128, %r127, 5;
	mul.wide.u32 	%rd61, %r128, 4;
	sub.s64 	%rd22, %rd4, %rd61;
	ld.local.u32 	%r199, [%rd22+24];
	ld.local.u32 	%r200, [%rd22+20];
	setp.eq.s32 	%p22, %r34, 0;
	@%p22 bra 	$L__BB1_26;
	shf.l.wrap.b32 	%r199, %r200, %r199, %r34;
	ld.local.u32 	%r129, [%rd22+16];
	shf.l.wrap.b32 	%r200, %r129, %r200, %r34;
$L__BB1_26:
	shr.u32 	%r130, %r199, 30;
	shf.l.wrap.b32 	%r131, %r200, %r199, 2;
	shl.b32 	%r132, %r200, 2;
	shr.u32 	%r133, %r131, 31;
	add.s32 	%r134, %r133, %r130;
	neg.s32 	%r135, %r134;
	setp.lt.s32 	%p23, %r31, 0;
	selp.b32 	%r201, %r135, %r134, %p23;
	xor.b32  	%r136, %r131, %r31;
	shr.s32 	%r137, %r131, 31;
	xor.b32  	%r138, %r137, %r131;
	xor.b32  	%r139, %r137, %r132;
	cvt.u64.u32 	%rd62, %r138;
	shl.b64 	%rd63, %rd62, 32;
	cvt.u64.u32 	%rd64, %r139;
	or.b64  	%rd65, %rd63, %rd64;
	cvt.rn.f64.s64 	%fd5, %rd65;
	mul.f64 	%fd6, %fd5, 0d3BF921FB54442D19;
	cvt.rn.f32.f64 	%f76, %fd6;
	neg.f32 	%f77, %f76;
	setp.lt.s32 	%p24, %r136, 0;
	selp.f32 	%f161, %f77, %f76, %p24;
$L__BB1_27:
	setp.ltu.f32 	%p25, %f17, 0f47CE4780;
	mul.rn.f32 	%f79, %f161, %f161;
	and.b32  	%r141, %r201, 1;
	setp.eq.b32 	%p26, %r141, 1;
	selp.f32 	%f80, 0f3F800000, %f161, %p26;
	fma.rn.f32 	%f81, %f79, %f80, 0f00000000;
	fma.rn.f32 	%f82, %f79, 0f37CBAC00, 0fBAB607ED;
	selp.f32 	%f83, %f82, 0fB94D4153, %p26;
	selp.f32 	%f84, 0f3D2AAABB, 0f3C0885E4, %p26;
	fma.rn.f32 	%f85, %f83, %f79, %f84;
	selp.f32 	%f86, 0fBEFFFFFF, 0fBE2AAAA8, %p26;
	fma.rn.f32 	%f87, %f85, %f79, %f86;
	fma.rn.f32 	%f88, %f87, %f81, %f80;
	and.b32  	%r142, %r201, 2;
	setp.eq.s32 	%p27, %r142, 0;
	mov.f32 	%f89, 0f00000000;
	sub.f32 	%f90, %f89, %f88;
	selp.f32 	%f21, %f88, %f90, %p27;
	@%p25 bra 	$L__BB1_35;
	setp.neu.f32 	%p28, %f17, 0f7F800000;
	@%p28 bra 	$L__BB1_30;
	mov.f32 	%f93, 0f00000000;
	mul.rn.f32 	%f162, %f15, %f93;
	mov.b32 	%r205, 0;
	bra.uni 	$L__BB1_35;
$L__BB1_30:
	mov.b32 	%r43, %f15;
	shl.b32 	%r144, %r43, 8;
	or.b32  	%r44, %r144, -2147483648;
	mov.b64 	%rd100, 0;
	mov.b32 	%r202, 0;
$L__BB1_31:
	.pragma "nounroll";
	mul.wide.u32 	%rd67, %r202, 4;
	mov.u64 	%rd68, __cudart_i2opi_f;
	add.s64 	%rd69, %rd68, %rd67;
	ld.global.nc.u32 	%r145, [%rd69];
	mad.wide.u32 	%rd70, %r145, %r44, %rd100;
	shr.u64 	%rd100, %rd70, 32;
	add.s64 	%rd71, %rd3, %rd67;
	st.local.u32 	[%rd71], %rd70;
	add.s32 	%r202, %r202, 1;
	setp.ne.s32 	%p29, %r202, 6;
	@%p29 bra 	$L__BB1_31;
	shr.u32 	%r146, %r43, 23;
	st.local.u32 	[%rd3+24], %rd100;
	and.b32  	%r47, %r146, 31;
	and.b32  	%r147, %r146, 224;
	add.s32 	%r148, %r147, -128;
	shr.u32 	%r149, %r148, 5;
	mul.wide.u32 	%rd72, %r149, 4;
	sub.s64 	%rd25, %rd3, %rd72;
	ld.local.u32 	%r203, [%rd25+24];
	ld.local.u32 	%r204, [%rd25+20];
	setp.eq.s32 	%p30, %r47, 0;
	@%p30 bra 	$L__BB1_34;
	shf.l.wrap.b32 	%r203, %r204, %r203, %r47;
	ld.local.u32 	%r150, [%rd25+16];
	shf.l.wrap.b32 	%r204, %r150, %r204, %r47;
$L__BB1_34:
	shr.u32 	%r151, %r203, 30;
	shf.l.wrap.b32 	%r152, %r204, %r203, 2;
	shl.b32 	%r153, %r204, 2;
	shr.u32 	%r154, %r152, 31;
	add.s32 	%r155, %r154, %r151;
	neg.s32 	%r156, %r155;
	setp.lt.s32 	%p31, %r43, 0;
	selp.b32 	%r205, %r156, %r155, %p31;
	xor.b32  	%r157, %r152, %r43;
	shr.s32 	%r158, %r152, 31;
	xor.b32  	%r159, %r158, %r152;
	xor.b32  	%r160, %r158, %r153;
	cvt.u64.u32 	%rd73, %r159;
	shl.b64 	%rd74, %rd73, 32;
	cvt.u64.u32 	%rd75, %r160;
	or.b64  	%rd76, %rd74, %rd75;
	cvt.rn.f64.s64 	%fd7, %rd76;
	mul.f64 	%fd8, %fd7, 0d3BF921FB54442D19;
	cvt.rn.f32.f64 	%f91, %fd8;
	neg.f32 	%f92, %f91;
	setp.lt.s32 	%p32, %r157, 0;
	selp.f32 	%f162, %f92, %f91, %p32;
$L__BB1_35:
	add.s32 	%r162, %r205, 1;
	mul.rn.f32 	%f94, %f162, %f162;
	and.b32  	%r163, %r205, 1;
	setp.eq.b32 	%p33, %r163, 1;
	selp.f32 	%f95, %f162, 0f3F800000, %p33;
	fma.rn.f32 	%f96, %f94, %f95, 0f00000000;
	fma.rn.f32 	%f97, %f94, 0f37CBAC00, 0fBAB607ED;
	selp.f32 	%f98, 0fB94D4153, %f97, %p33;
	selp.f32 	%f99, 0f3C0885E4, 0f3D2AAABB, %p33;
	fma.rn.f32 	%f100, %f98, %f94, %f99;
	selp.f32 	%f101, 0fBE2AAAA8, 0fBEFFFFFF, %p33;
	fma.rn.f32 	%f102, %f100, %f94, %f101;
	fma.rn.f32 	%f103, %f102, %f96, %f95;
	and.b32  	%r164, %r162, 2;
	setp.eq.s32 	%p34, %r164, 0;
	mov.f32 	%f104, 0f00000000;
	sub.f32 	%f105, %f104, %f103;
	selp.f32 	%f25, %f103, %f105, %p34;
	div.rn.f32 	%f106, %f14, 0fC628C000;
	add.f32 	%f26, %f13, %f106;
	mul.f32 	%f107, %f26, 0f3F22F983;
	cvt.rni.s32.f32 	%r209, %f107;
	cvt.rn.f32.s32 	%f108, %r209;
	fma.rn.f32 	%f109, %f108, 0fBFC90FDA, %f26;
	fma.rn.f32 	%f110, %f108, 0fB3A22168, %f109;
	fma.rn.f32 	%f163, %f108, 0fA7C234C5, %f110;
	abs.f32 	%f28, %f26;
	setp.ltu.f32 	%p35, %f28, 0f47CE4780;
	@%p35 bra 	$L__BB1_43;
	setp.neu.f32 	%p36, %f28, 0f7F800000;
	@%p36 bra 	$L__BB1_38;
	mov.f32 	%f113, 0f00000000;
	mul.rn.f32 	%f163, %f26, %f113;
	mov.b32 	%r209, 0;
	bra.uni 	$L__BB1_43;
$L__BB1_38:
	mov.b32 	%r57, %f26;
	shl.b32 	%r166, %r57, 8;
	or.b32  	%r58, %r166, -2147483648;
	mov.b64 	%rd101, 0;
	mov.b32 	%r206, 0;
$L__BB1_39:
	.pragma "nounroll";
	mul.wide.u32 	%rd78, %r206, 4;
	add.s64 	%rd80, %rd79, %rd78;
	ld.global.nc.u32 	%r167, [%rd80];
	mad.wide.u32 	%rd81, %r167, %r58, %rd101;
	shr.u64 	%rd101, %rd81, 32;
	add.s64 	%rd82, %rd2, %rd78;
	st.local.u32 	[%rd82], %rd81;
	add.s32 	%r206, %r206, 1;
	setp.ne.s32 	%p37, %r206, 6;
	@%p37 bra 	$L__BB1_39;
	shr.u32 	%r168, %r57, 23;
	st.local.u32 	[%rd2+24], %rd101;
	and.b32  	%r61, %r168, 31;
	and.b32  	%r169, %r168, 224;
	add.s32 	%r170, %r169, -128;
	shr.u32 	%r171, %r170, 5;
	mul.wide.u32 	%rd83, %r171, 4;
	sub.s64 	%rd28, %rd2, %rd83;
	ld.local.u32 	%r207, [%rd28+24];
	ld.local.u32 	%r208, [%rd28+20];
	setp.eq.s32 	%p38, %r61, 0;
	@%p38 bra 	$L__BB1_42;
	shf.l.wrap.b32 	%r207, %r208, %r207, %r61;
	ld.local.u32 	%r172, [%rd28+16];
	shf.l.wrap.b32 	%r208, %r172, %r208, %r61;
$L__BB1_42:
	shr.u32 	%r173, %r207, 30;
	shf.l.wrap.b32 	%r174, %r208, %r207, 2;
	shl.b32 	%r175, %r208, 2;
	shr.u32 	%r176, %r174, 31;
	add.s32 	%r177, %r176, %r173;
	neg.s32 	%r178, %r177;
	setp.lt.s32 	%p39, %r57, 0;
	selp.b32 	%r209, %r178, %r177, %p39;
	xor.b32  	%r179, %r174, %r57;
	shr.s32 	%r180, %r174, 31;
	xor.b32  	%r181, %r180, %r174;
	xor.b32  	%r182, %r180, %r175;
	cvt.u64.u32 	%rd84, %r181;
	shl.b64 	%rd85, %rd84, 32;
	cvt.u64.u32 	%rd86, %r182;
	or.b64  	%rd87, %rd85, %rd86;
	cvt.rn.f64.s64 	%fd9, %rd87;
	mul.f64 	%fd10, %fd9, 0d3BF921FB54442D19;
	cvt.rn.f32.f64 	%f111, %fd10;
	neg.f32 	%f112, %f111;
	setp.lt.s32 	%p40, %r179, 0;
	selp.f32 	%f163, %f112, %f111, %p40;
$L__BB1_43:
	ld.param.u64 	%rd92, [_Z6CalcRRPfPiPyi_param_2];
	add.s32 	%r184, %r209, 1;
	mul.rn.f32 	%f114, %f163, %f163;
	and.b32  	%r185, %r209, 1;
	setp.eq.b32 	%p41, %r185, 1;
	selp.f32 	%f115, %f163, 0f3F800000, %p41;
	fma.rn.f32 	%f116, %f114, %f115, 0f00000000;
	fma.rn.f32 	%f117, %f114, 0f37CBAC00, 0fBAB607ED;
	selp.f32 	%f118, 0fB94D4153, %f117, %p41;
	selp.f32 	%f119, 0f3C0885E4, 0f3D2AAABB, %p41;
	fma.rn.f32 	%f120, %f118, %f114, %f119;
	selp.f32 	%f121, 0fBE2AAAA8, 0fBEFFFFFF, %p41;
	fma.rn.f32 	%f122, %f120, %f114, %f121;
	fma.rn.f32 	%f123, %f122, %f116, %f115;
	and.b32  	%r186, %r184, 2;
	setp.eq.s32 	%p42, %r186, 0;
	mov.f32 	%f124, 0f00000000;
	sub.f32 	%f125, %f124, %f123;
	selp.f32 	%f126, %f123, %f125, %p42;
	mul.f32 	%f127, %f12, %f25;
	mul.f32 	%f128, %f127, %f126;
	fma.rn.f32 	%f129, %f8, %f21, %f128;
	setp.gt.f32 	%p43, %f129, 0f3F800000;
	selp.f32 	%f130, 0f3F800000, %f129, %p43;
	setp.lt.f32 	%p44, %f130, 0fBF800000;
	selp.f32 	%f131, 0fBF800000, %f130, %p44;
	abs.f32 	%f132, %f131;
	fma.rn.f32 	%f133, %f132, 0fBF000000, 0f3F000000;
	rsqrt.approx.ftz.f32 	%f134, %f133;
	mul.f32 	%f135, %f134, %f133;
	mul.f32 	%f136, %f134, 0fBF000000;
	fma.rn.f32 	%f137, %f135, %f136, 0f3F000000;
	fma.rn.f32 	%f138, %f135, %f137, %f135;
	setp.eq.f32 	%p45, %f132, 0f3F800000;
	selp.f32 	%f139, 0f00000000, %f138, %p45;
	setp.gt.f32 	%p46, %f132, 0f3F0F5C29;
	selp.f32 	%f140, %f139, %f132, %p46;
	copysign.f32 	%f141, %f131, %f140;
	mul.f32 	%f142, %f141, %f141;
	fma.rn.f32 	%f143, %f142, 0f3D10ECEF, 0f3C8B1ABB;
	fma.rn.f32 	%f144, %f143, %f142, 0f3CFC028C;
	fma.rn.f32 	%f145, %f144, %f142, 0f3D372139;
	fma.rn.f32 	%f146, %f145, %f142, 0f3D9993DB;
	fma.rn.f32 	%f147, %f146, %f142, 0f3E2AAAC6;
	mul.f32 	%f148, %f142, %f147;
	fma.rn.f32 	%f149, %f148, %f141, %f141;
	neg.f32 	%f150, %f149;
	selp.f32 	%f151, %f149, %f150, %p46;
	fma.rn.f32 	%f152, 0f3F6EE581, 0f3FD774EB, %f151;
	setp.gt.f32 	%p47, %f131, 0f3F0F5C29;
	selp.f32 	%f153, %f149, %f152, %p47;
	add.f32 	%f154, %f153, %f153;
	selp.f32 	%f155, %f154, %f153, %p46;
	mul.f32 	%f156, %f155, 0f43340000;
	div.rn.f32 	%f157, %f156, 0f40490FDB;
	mul.f32 	%f158, %f157, 0f40800000;
	cvt.rzi.s32.f32 	%r187, %f158;
	cvta.to.global.u64 	%rd88, %rd92;
	atom.global.add.u64 	%rd89, [%rd88], 1;
	mul.wide.s32 	%rd90, %r187, 4;
	add.s64 	%rd91, %rd15, %rd90;
	atom.global.add.u32 	%r188, [%rd91], 1;
	add.s32 	%r197, %r197, 1;
	setp.ne.s32 	%p48, %r197, %r71;
	@%p48 bra 	$L__BB1_19;
$L__BB1_44:
	ret;

}
	// .globl	_Z6CalcDRPfS_PiPyi
.visible .entry _Z6CalcDRPfS_PiPyi(
	.param .u64 .ptr .align 1 _Z6CalcDRPfS_PiPyi_param_0,
	.param .u64 .ptr .align 1 _Z6CalcDRPfS_PiPyi_param_1,
	.param .u64 .ptr .align 1 _Z6CalcDRPfS_PiPyi_param_2,
	.param .u64 .ptr .align 1 _Z6CalcDRPfS_PiPyi_param_3,
	.param .u32 _Z6CalcDRPfS_PiPyi_param_4
)
{
	.local .align 4 .b8 	__local_depot2[28];
	.reg .b64 	%SP;
	.reg .b64 	%SPL;
	.reg .pred 	%p<49>;
	.reg .b32 	%r<210>;
	.reg .b32 	%f<164>;
	.reg .b64 	%rd<104>;
	.reg .b64 	%fd<11>;

	mov.u64 	%SPL, __local_depot2;
	ld.param.u64 	%rd29, [_Z6CalcDRPfS_PiPyi_param_0];
	ld.param.u64 	%rd31, [_Z6CalcDRPfS_PiPyi_param_2];
	ld.param.u64 	%rd32, [_Z6CalcDRPfS_PiPyi_param_3];
	ld.param.u32 	%r71, [_Z6CalcDRPfS_PiPyi_param_4];
	add.u64 	%rd1, %SPL, 0;
	add.u64 	%rd2, %SPL, 0;
	add.u64 	%rd3, %SPL, 0;
	mov.u32 	%r72, %ntid.x;
	mov.u32 	%r73, %ctaid.x;
	mov.u32 	%r74, %tid.x;
	mad.lo.s32 	%r1, %r72, %r73, %r74;
	setp.ge.s32 	%p1, %r1, %r71;
	@%p1 bra 	$L__BB2_44;
	cvta.to.global.u64 	%rd36, %rd29;
	shl.b32 	%r75, %r1, 1;
	mul.wide.s32 	%rd37, %r75, 4;
	add.s64 	%rd38, %rd36, %rd37;
	ld.global.f32 	%f32, [%rd38];
	mul.f32 	%f1, %f32, 0f40490FDB;
	ld.global.f32 	%f33, [%rd38+4];
	mul.f32 	%f34, %f33, 0f40490FDB;
	div.rn.f32 	%f2, %f34, 0f4628C000;
	mul.f32 	%f35, %f2, 0f3F22F983;
	cvt.rni.s32.f32 	%r196, %f35;
	cvt.rn.f32.s32 	%f36, %r196;
	fma.rn.f32 	%f37, %f36, 0fBFC90FDA, %f2;
	fma.rn.f32 	%f38, %f36, 0fB3A22168, %f37;
	fma.rn.f32 	%f160, %f36, 0fA7C234C5, %f38;
	abs.f32 	%f4, %f2;
	setp.ltu.f32 	%p2, %f4, 0f47CE4780;
	mov.u32 	%r192, %r196;
	mov.f32 	%f159, %f160;
	@%p2 bra 	$L__BB2_9;
	setp.neu.f32 	%p3, %f4, 0f7F800000;
	@%p3 bra 	$L__BB2_4;
	mov.f32 	%f41, 0f00000000;
	mul.rn.f32 	%f159, %f2, %f41;
	mov.b32 	%r192, 0;
	bra.uni 	$L__BB2_9;
$L__BB2_4:
	mov.b32 	%r3, %f2;
	shl.b32 	%r77, %r3, 8;
	or.b32  	%r4, %r77, -2147483648;
	mov.b64 	%rd97, 0;
	mov.b32 	%r189, 0;
	mov.u64 	%rd95, __cudart_i2opi_f;
	mov.u64 	%rd96, %rd3;
$L__BB2_5:
	.pragma "nounroll";
	ld.global.nc.u32 	%r78, [%rd95];
	mad.wide.u32 	%rd41, %r78, %r4, %rd97;
	shr.u64 	%rd97, %rd41, 32;
	st.local.u32 	[%rd96], %rd41;
	add.s32 	%r189, %r189, 1;
	add.s64 	%rd96, %rd96, 4;
	add.s64 	%rd95, %rd95, 4;
	setp.ne.s32 	%p4, %r189, 6;
	@%p4 bra 	$L__BB2_5;
	shr.u32 	%r79, %r3, 23;
	st.local.u32 	[%rd3+24], %rd97;
	and.b32  	%r7, %r79, 31;
	and.b32  	%r80, %r79, 224;
	add.s32 	%r81, %r80, -128;
	shr.u32 	%r82, %r81, 5;
	mul.wide.u32 	%rd42, %r82, 4;
	sub.s64 	%rd10, %rd3, %rd42;
	ld.local.u32 	%r190, [%rd10+24];
	ld.local.u32 	%r191, [%rd10+20];
	setp.eq.s32 	%p5, %r7, 0;
	@%p5 bra 	$L__BB2_8;
	shf.l.wrap.b32 	%r190, %r191, %r190, %r7;
	ld.local.u32 	%r83, [%rd10+16];
	shf.l.wrap.b32 	%r191, %r83, %r191, %r7;
$L__BB2_8:
	shr.u32 	%r84, %r190, 30;
	shf.l.wrap.b32 	%r85, %r191, %r190, 2;
	shl.b32 	%r86, %r191, 2;
	shr.u32 	%r87, %r85, 31;
	add.s32 	%r88, %r87, %r84;
	neg.s32 	%r89, %r88;
	setp.lt.s32 	%p6, %r3, 0;
	selp.b32 	%r192, %r89, %r88, %p6;
	xor.b32  	%r90, %r85, %r3;
	shr.s32 	%r91, %r85, 31;
	xor.b32  	%r92, %r91, %r85;
	xor.b32  	%r93, %r91, %r86;
	cvt.u64.u32 	%rd43, %r92;
	shl.b64 	%rd44, %rd43, 32;
	cvt.u64.u32 	%rd45, %r93;
	or.b64  	%rd46, %rd44, %rd45;
	cvt.rn.f64.s64 	%fd1, %rd46;
	mul.f64 	%fd2, %fd1, 0d3BF921FB54442D19;
	cvt.rn.f32.f64 	%f39, %fd2;
	neg.f32 	%f40, %f39;
	setp.lt.s32 	%p7, %r90, 0;
	selp.f32 	%f159, %f40, %f39, %p7;
$L__BB2_9:
	setp.ltu.f32 	%p8, %f4, 0f47CE4780;
	mul.rn.f32 	%f42, %f159, %f159;
	and.b32  	%r95, %r192, 1;
	setp.eq.b32 	%p9, %r95, 1;
	selp.f32 	%f43, 0f3F800000, %f159, %p9;
	fma.rn.f32 	%f44, %f42, %f43, 0f00000000;
	fma.rn.f32 	%f45, %f42, 0f37CBAC00, 0fBAB607ED;
	selp.f32 	%f46, %f45, 0fB94D4153, %p9;
	selp.f32 	%f47, 0f3D2AAABB, 0f3C0885E4, %p9;
	fma.rn.f32 	%f48, %f46, %f42, %f47;
	selp.f32 	%f49, 0fBEFFFFFF, 0fBE2AAAA8, %p9;
	fma.rn.f32 	%f50, %f48, %f42, %f49;
	fma.rn.f32 	%f51, %f50, %f44, %f43;
	and.b32  	%r96, %r192, 2;
	setp.eq.s32 	%p10, %r96, 0;
	mov.f32 	%f52, 0f00000000;
	sub.f32 	%f53, %f52, %f51;
	selp.f32 	%f8, %f51, %f53, %p10;
	@%p8 bra 	$L__BB2_17;
	setp.neu.f32 	%p11, %f4, 0f7F800000;
	@%p11 bra 	$L__BB2_12;
	mov.f32 	%f56, 0f00000000;
	mul.rn.f32 	%f160, %f2, %f56;
	mov.b32 	%r196, 0;
	bra.uni 	$L__BB2_17;
$L__BB2_12:
	mov.b32 	%r16, %f2;
	shl.b32 	%r98, %r16, 8;
	or.b32  	%r17, %r98, -2147483648;
	mov.b64 	%rd98, 0;
	mov.b32 	%r193, 0;
	mov.u64 	%rd49, __cudart_i2opi_f;
$L__BB2_13:
	.pragma "nounroll";
	mul.wide.u32 	%rd48, %r193, 4;
	add.s64 	%rd50, %rd49, %rd48;
	ld.global.nc.u32 	%r99, [%rd50];
	mad.wide.u32 	%rd51, %r99, %r17, %rd98;
	shr.u64 	%rd98, %rd51, 32;
	add.s64 	%rd52, %rd3, %rd48;
	st.local.u32 	[%rd52], %rd51;
	add.s32 	%r193, %r193, 1;
	setp.ne.s32 	%p12, %r193, 6;
	@%p12 bra 	$L__BB2_13;
	shr.u32 	%r100, %r16, 23;
	st.local.u32 	[%rd3+24], %rd98;
	and.b32  	%r20, %r100, 31;
	and.b32  	%r101, %r100, 224;
	add.s32 	%r102, %r101, -128;
	shr.u32 	%r103, %r102, 5;
	mul.wide.u32 	%rd53, %r103, 4;
	sub.s64 	%rd13, %rd3, %rd53;
	ld.local.u32 	%r194, [%rd13+24];
	ld.local.u32 	%r195, [%rd13+20];
	setp.eq.s32 	%p13, %r20, 0;
	@%p13 bra 	$L__BB2_16;
	shf.l.wrap.b32 	%r194, %r195, %r194, %r20;
	ld.local.u32 	%r104, [%rd13+16];
	shf.l.wrap.b32 	%r195, %r104, %r195, %r20;
$L__BB2_16:
	shr.u32 	%r105, %r194, 30;
	shf.l.wrap.b32 	%r106, %r195, %r194, 2;
	shl.b32 	%r107, %r195, 2;
	shr.u32 	%r108, %r106, 31;
	add.s32 	%r109, %r108, %r105;
	neg.s32 	%r110, %r109;
	setp.lt.s32 	%p14, %r16, 0;
	selp.b32 	%r196, %r110, %r109, %p14;
	xor.b32  	%r111, %r106, %r16;
	shr.s32 	%r112, %r106, 31;
	xor.b32  	%r113, %r112, %r106;
	xor.b32  	%r114, %r112, %r107;
	cvt.u64.u32 	%rd54, %r113;
	shl.b64 	%rd55, %rd54, 32;
	cvt.u64.u32 	%rd56, %r114;
	or.b64  	%rd57, %rd55, %rd56;
	cvt.rn.f64.s64 	%fd3, %rd57;
	mul.f64 	%fd4, %fd3, 0d3BF921FB54442D19;
	cvt.rn.f32.f64 	%f54, %fd4;
	neg.f32 	%f55, %f54;
	setp.lt.s32 	%p15, %r111, 0;
	selp.f32 	%f160, %f55, %f54, %p15;
$L__BB2_17:
	add.s32 	%r116, %r196, 1;
	mul.rn.f32 	%f57, %f160, %f160;
	and.b32  	%r117, %r196, 1;
	setp.eq.b32 	%p16, %r117, 1;
	selp.f32 	%f58, %f160, 0f3F800000, %p16;
	fma.rn.f32 	%f59, %f57, %f58, 0f00000000;
	fma.rn.f32 	%f60, %f57, 0f37CBAC00, 0fBAB607ED;
	selp.f32 	%f61, 0fB94D4153, %f60, %p16;
	selp.f32 	%f62, 0f3C0885E4, 0f3D2AAABB, %p16;
	fma.rn.f32 	%f63, %f61, %f57, %f62;
	selp.f32 	%f64, 0fBE2AAAA8, 0fBEFFFFFF, %p16;
	fma.rn.f32 	%f65, %f63, %f57, %f64;
	fma.rn.f32 	%f66, %f65, %f59, %f58;
	and.b32  	%r118, %r116, 2;
	setp.eq.s32 	%p17, %r118, 0;
	mov.f32 	%f67, 0f00000000;
	sub.f32 	%f68, %f67, %f66;
	selp.f32 	%f12, %f66, %f68, %p17;
	setp.lt.s32 	%p18, %r71, 1;
	@%p18 bra 	$L__BB2_44;
	cvta.to.global.u64 	%rd14, %rd32;
	cvta.to.global.u64 	%rd15, %rd31;
	div.rn.f32 	%f13, %f1, 0f4628C000;
	mov.b32 	%r197, 0;
	mov.u64 	%rd82, __cudart_i2opi_f;
$L__BB2_19:
	ld.param.u64 	%rd94, [_Z6CalcDRPfS_PiPyi_param_1];
	shl.b32 	%r120, %r197, 1;
	cvta.to.global.u64 	%rd58, %rd94;
	mul.wide.u32 	%rd59, %r120, 4;
	add.s64 	%rd60, %rd58, %rd59;
	ld.global.f32 	%f69, [%rd60];
	mul.f32 	%f14, %f69, 0f40490FDB;
	ld.global.f32 	%f70, [%rd60+4];
	mul.f32 	%f71, %f70, 0f40490FDB;
	div.rn.f32 	%f15, %f71, 0f4628C000;
	mul.f32 	%f72, %f15, 0f3F22F983;
	cvt.rni.s32.f32 	%r205, %f72;
	cvt.rn.f32.s32 	%f73, %r205;
	fma.rn.f32 	%f74, %f73, 0fBFC90FDA, %f15;
	fma.rn.f32 	%f75, %f73, 0fB3A22168, %f74;
	fma.rn.f32 	%f162, %f73, 0fA7C234C5, %f75;
	abs.f32 	%f17, %f15;
	setp.ltu.f32 	%p19, %f17, 0f47CE4780;
	mov.u32 	%r201, %r205;
	mov.f32 	%f161, %f162;
	@%p19 bra 	$L__BB2_27;
	setp.neu.f32 	%p20, %f17, 0f7F800000;
	@%p20 bra 	$L__BB2_22;
	mov.f32 	%f78, 0f00000000;
	mul.rn.f32 	%f161, %f15, %f78;
	mov.b32 	%r201, 0;
	bra.uni 	$L__BB2_27;
$L__BB2_22:
	mov.b32 	%r31, %f15;
	mov.b64 	%rd101, 0;
	mov.b32 	%r198, 0;
	mov.u64 	%rd99, __cudart_i2opi_f;
	mov.u64 	%rd100, %rd3;
$L__BB2_23:
	.pragma "nounroll";
	ld.global.nc.u32 	%r122, [%rd99];
	shl.b32 	%r123, %r31, 8;
	or.b32  	%r124, %r123, -2147483648;
	mad.wide.u32 	%rd63, %r122, %r124, %rd101;
	shr.u64 	%rd101, %rd63, 32;
	st.local.u32 	[%rd100], %rd63;
	add.s32 	%r198, %r198, 1;
	add.s64 	%rd100, %rd100, 4;
	add.s64 	%rd99, %rd99, 4;
	setp.ne.s32 	%p21, %r198, 6;
	@%p21 bra 	$L__BB2_23;
	shr.u32 	%r125, %r31, 23;
	st.local.u32 	[%rd3+24], %rd101;
	and.b32  	%r34, %r125, 31;
	and.b32  	%r126, %r125, 224;
	add.s32 	%r127, %r126, -128;
	shr.u32 	%r128, %r127, 5;
	mul.wide.u32 	%rd64, %r128, 4;
	sub.s64 	%rd22, %rd3, %rd64;
	ld.local.u32 	%r199, [%rd22+24];
	ld.local.u32 	%r200, [%rd22+20];
	setp.eq.s32 	%p22, %r34, 0;
	@%p22 bra 	$L__BB2_26;
	shf.l.wrap.b32 	%r199, %r200, %r199, %r34;
	ld.local.u32 	%r129, [%rd22+16];
	shf.l.wrap.b32 	%r200, %r129, %r200, %r34;
$L__BB2_26:
	shr.u32 	%r130, %r199, 30;
	shf.l.wrap.b32 	%r131, %r200, %r199, 2;
	shl.b32 	%r132, %r200, 2;
	shr.u32 	%r133, %r131, 31;
	add.s32 	%r134, %r133, %r130;
	neg.s32 	%r135, %r134;
	setp.lt.s32 	%p23, %r31, 0;
	selp.b32 	%r201, %r135, %r134, %p23;
	xor.b32  	%r136, %r131, %r31;
	shr.s32 	%r137, %r131, 31;
	xor.b32  	%r138, %r137, %r131;
	xor.b32  	%r139, %r137, %r132;
	cvt.u64.u32 	%rd65, %r138;
	shl.b64 	%rd66, %rd65, 32;
	cvt.u64.u32 	%rd67, %r139;
	or.b64  	%rd68, %rd66, %rd67;
	cvt.rn.f64.s64 	%fd5, %rd68;
	mul.f64 	%fd6, %fd5, 0d3BF921FB54442D19;
	cvt.rn.f32.f64 	%f76, %fd6;
	neg.f32 	%f77, %f76;
	setp.lt.s32 	%p24, %r136, 0;
	selp.f32 	%f161, %f77, %f76, %p24;
$L__BB2_27:
	setp.ltu.f32 	%p25, %f17, 0f47CE4780;
	mul.rn.f32 	%f79, %f161, %f161;
	and.b32  	%r141, %r201, 1;
	setp.eq.b32 	%p26, %r141, 1;
	selp.f32 	%f80, 0f3F800000, %f161, %p26;
	fma.rn.f32 	%f81, %f79, %f80, 0f00000000;
	fma.rn.f32 	%f82, %f79, 0f37CBAC00, 0fBAB607ED;
	selp.f32 	%f83, %f82, 0fB94D4153, %p26;
	selp.f32 	%f84, 0f3D2AAABB, 0f3C0885E4, %p26;
	fma.rn.f32 	%f85, %f83, %f79, %f84;
	selp.f32 	%f86, 0fBEFFFFFF, 0fBE2AAAA8, %p26;
	fma.rn.f32 	%f87, %f85, %f79, %f86;
	fma.rn.f32 	%f88, %f87, %f81, %f80;
	and.b32  	%r142, %r201, 2;
	setp.eq.s32 	%p27, %r142, 0;
	mov.f32 	%f89, 0f00000000;
	sub.f32 	%f90, %f89, %f88;
	selp.f32 	%f21, %f88, %f90, %p27;
	@%p25 bra 	$L__BB2_35;
	setp.neu.f32 	%p28, %f17, 0f7F800000;
	@%p28 bra 	$L__BB2_30;
	mov.f32 	%f93, 0f00000000;
	mul.rn.f32 	%f162, %f15, %f93;
	mov.b32 	%r205, 0;
	bra.uni 	$L__BB2_35;
$L__BB2_30:
	mov.b32 	%r43, %f15;
	shl.b32 	%r144, %r43, 8;
	or.b32  	%r44, %r144, -2147483648;
	mov.b64 	%rd102, 0;
	mov.b32 	%r202, 0;
$L__BB2_31:
	.pragma "nounroll";
	mul.wide.u32 	%rd70, %r202, 4;
	mov.u64 	%rd71, __cudart_i2opi_f;
	add.s64 	%rd72, %rd71, %rd70;
	ld.global.nc.u32 	%r145, [%rd72];
	mad.wide.u32 	%rd73, %r145, %r44, %rd102;
	shr.u64 	%rd102, %rd73, 32;
	add.s64 	%rd74, %rd2, %rd70;
	st.local.u32 	[%rd74], %rd73;
	add.s32 	%r202, %r202, 1;
	setp.ne.s32 	%p29, %r202, 6;
	@%p29 bra 	$L__BB2_31;
	shr.u32 	%r146, %r43, 23;
	st.local.u32 	[%rd2+24], %rd102;
	and.b32  	%r47, %r146, 31;
	and.b32  	%r147, %r146, 224;
	add.s32 	%r148, %r147, -128;
	shr.u32 	%r149, %r148, 5;
	mul.wide.u32 	%rd75, %r149, 4;
	sub.s64 	%rd25, %rd2, %rd75;
	ld.local.u32 	%r203, [%rd25+24];
	ld.local.u32 	%r204, [%rd25+20];
	setp.eq.s32 	%p30, %r47, 0;
	@%p30 bra 	$L__BB2_34;
	shf.l.wrap.b32 	%r203, %r204, %r203, %r47;
	ld.local.u32 	%r150, [%rd25+16];
	shf.l.wrap.b32 	%r204, %r150, %r204, %r47;
$L__BB2_34:
	shr.u32 	%r151, %r203, 30;
	shf.l.wrap.b32 	%r152, %r204, %r203, 2;
	shl.b32 	%r153, %r204, 2;
	shr.u32 	%r154, %r152, 31;
	add.s32 	%r155, %r154, %r151;
	neg.s32 	%r156, %r155;
	setp.lt.s32 	%p31, %r43, 0;
	selp.b32 	%r205, %r156, %r155, %p31;
	xor.b32  	%r157, %r152, %r43;
	shr.s32 	%r158, %r152, 31;
	xor.b32  	%r159, %r158, %r152;
	xor.b32  	%r160, %r158, %r153;
	cvt.u64.u32 	%rd76, %r159;
	shl.b64 	%rd77, %rd76, 32;
	cvt.u64.u32 	%rd78, %r160;
	or.b64  	%rd79, %rd77, %rd78;
	cvt.rn.f64.s64 	%fd7, %rd79;
	mul.f64 	%fd8, %fd7, 0d3BF921FB54442D19;
	cvt.rn.f32.f64 	%f91, %fd8;
	neg.f32 	%f92, %f91;
	setp.lt.s32 	%p32, %r157, 0;
	selp.f32 	%f162, %f92, %f91, %p32;
$L__BB2_35:
	add.s32 	%r162, %r205, 1;
	mul.rn.f32 	%f94, %f162, %f162;
	and.b32  	%r163, %r205, 1;
	setp.eq.b32 	%p33, %r163, 1;
	selp.f32 	%f95, %f162, 0f3F800000, %p33;
	fma.rn.f32 	%f96, %f94, %f95, 0f00000000;
	fma.rn.f32 	%f97, %f94, 0f37CBAC00, 0fBAB607ED;
	selp.f32 	%f98, 0fB94D4153, %f97, %p33;
	selp.f32 	%f99, 0f3C0885E4, 0f3D2AAABB, %p33;
	fma.rn.f32 	%f100, %f98, %f94, %f99;
	selp.f32 	%f101, 0fBE2AAAA8, 0fBEFFFFFF, %p33;
	fma.rn.f32 	%f102, %f100, %f94, %f101;
	fma.rn.f32 	%f103, %f102, %f96, %f95;
	and.b32  	%r164, %r162, 2;
	setp.eq.s32 	%p34, %r164, 0;
	mov.f32 	%f104, 0f00000000;
	sub.f32 	%f105, %f104, %f103;
	selp.f32 	%f25, %f103, %f105, %p34;
	div.rn.f32 	%f106, %f14, 0fC628C000;
	add.f32 	%f26, %f13, %f106;
	mul.f32 	%f107, %f26, 0f3F22F983;
	cvt.rni.s32.f32 	%r209, %f107;
	cvt.rn.f32.s32 	%f108, %r209;
	fma.rn.f32 	%f109, %f108, 0fBFC90FDA, %f26;
	fma.rn.f32 	%f110, %f108, 0fB3A22168, %f109;
	fma.rn.f32 	%f163, %f108, 0fA7C234C5, %f110;
	abs.f32 	%f28, %f26;
	setp.ltu.f32 	%p35, %f28, 0f47CE4780;
	@%p35 bra 	$L__BB2_43;
	setp.neu.f32 	%p36, %f28, 0f7F800000;
	@%p36 bra 	$L__BB2_38;
	mov.f32 	%f113, 0f00000000;
	mul.rn.f32 	%f163, %f26, %f113;
	mov.b32 	%r209, 0;
	bra.uni 	$L__BB2_43;
$L__BB2_38:
	mov.b32 	%r57, %f26;
	shl.b32 	%r166, %r57, 8;
	or.b32  	%r58, %r166, -2147483648;
	mov.b64 	%rd103, 0;
	mov.b32 	%r206, 0;
$L__BB2_39:
	.pragma "nounroll";
	mul.wide.u32 	%rd81, %r206, 4;
	add.s64 	%rd83, %rd82, %rd81;
	ld.global.nc.u32 	%r167, [%rd83];
	mad.wide.u32 	%rd84, %r167, %r58, %rd103;
	shr.u64 	%rd103, %rd84, 32;
	add.s64 	%rd85, %rd1, %rd81;
	st.local.u32 	[%rd85], %rd84;
	add.s32 	%r206, %r206, 1;
	setp.ne.s32 	%p37, %r206, 6;
	@%p37 bra 	$L__BB2_39;
	shr.u32 	%r168, %r57, 23;
	st.local.u32 	[%rd1+24], %rd103;
	and.b32  	%r61, %r168, 31;
	and.b32  	%r169, %r168, 224;
	add.s32 	%r170, %r169, -128;
	shr.u32 	%r171, %r170, 5;
	mul.wide.u32 	%rd86, %r171, 4;
	sub.s64 	%rd28, %rd1, %rd86;
	ld.local.u32 	%r207, [%rd28+24];
	ld.local.u32 	%r208, [%rd28+20];
	setp.eq.s32 	%p38, %r61, 0;
	@%p38 bra 	$L__BB2_42;
	shf.l.wrap.b32 	%r207, %r208, %r207, %r61;
	ld.local.u32 	%r172, [%rd28+16];
	shf.l.wrap.b32 	%r208, %r172, %r208, %r61;
$L__BB2_42:
	shr.u32 	%r173, %r207, 30;
	shf.l.wrap.b32 	%r174, %r208, %r207, 2;
	shl.b32 	%r175, %r208, 2;
	shr.u32 	%r176, %r174, 31;
	add.s32 	%r177, %r176, %r173;
	neg.s32 	%r178, %r177;
	setp.lt.s32 	%p39, %r57, 0;
	selp.b32 	%r209, %r178, %r177, %p39;
	xor.b32  	%r179, %r174, %r57;
	shr.s32 	%r180, %r174, 31;
	xor.b32  	%r181, %r180, %r174;
	xor.b32  	%r182, %r180, %r175;
	cvt.u64.u32 	%rd87, %r181;
	shl.b64 	%rd88, %rd87, 32;
	cvt.u64.u32 	%rd89, %r182;
	or.b64  	%rd90, %rd88, %rd89;
	cvt.rn.f64.s64 	%fd9, %rd90;
	mul.f64 	%fd10, %fd9, 0d3BF921FB54442D19;
	cvt.rn.f32.f64 	%f111, %fd10;
	neg.f32 	%f112, %f111;
	setp.lt.s32 	%p40, %r179, 0;
	selp.f32 	%f163, %f112, %f111, %p40;
$L__BB2_43:
	add.s32 	%r184, %r209, 1;
	mul.rn.f32 	%f114, %f163, %f163;
	and.b32  	%r185, %r209, 1;
	setp.eq.b32 	%p41, %r185, 1;
	selp.f32 	%f115, %f163, 0f3F800000, %p41;
	fma.rn.f32 	%f116, %f114, %f115, 0f00000000;
	fma.rn.f32 	%f117, %f114, 0f37CBAC00, 0fBAB607ED;
	selp.f32 	%f118, 0fB94D4153, %f117, %p41;
	selp.f32 	%f119, 0f3C0885E4, 0f3D2AAABB, %p41;
	fma.rn.f32 	%f120, %f118, %f114, %f119;
	selp.f32 	%f121, 0fBE2AAAA8, 0fBEFFFFFF, %p41;
	fma.rn.f32 	%f122, %f120, %f114, %f121;
	fma.rn.f32 	%f123, %f122, %f116, %f115;
	and.b32  	%r186, %r184, 2;
	setp.eq.s32 	%p42, %r186, 0;
	mov.f32 	%f124, 0f00000000;
	sub.f32 	%f125, %f124, %f123;
	selp.f32 	%f126, %f123, %f125, %p42;
	mul.f32 	%f127, %f12, %f25;
	mul.f32 	%f128, %f127, %f126;
	fma.rn.f32 	%f129, %f8, %f21, %f128;
	setp.gt.f32 	%p43, %f129, 0f3F800000;
	selp.f32 	%f130, 0f3F800000, %f129, %p43;
	setp.lt.f32 	%p44, %f130, 0fBF800000;
	selp.f32 	%f131, 0fBF800000, %f130, %p44;
	abs.f32 	%f132, %f131;
	fma.rn.f32 	%f133, %f132, 0fBF000000, 0f3F000000;
	rsqrt.approx.ftz.f32 	%f134, %f133;
	mul.f32 	%f135, %f134, %f133;
	mul.f32 	%f136, %f134, 0fBF000000;
	fma.rn.f32 	%f137, %f135, %f136, 0f3F000000;
	fma.rn.f32 	%f138, %f135, %f137, %f135;
	setp.eq.f32 	%p45, %f132, 0f3F800000;
	selp.f32 	%f139, 0f00000000, %f138, %p45;
	setp.gt.f32 	%p46, %f132, 0f3F0F5C29;
	selp.f32 	%f140, %f139, %f132, %p46;
	copysign.f32 	%f141, %f131, %f140;
	mul.f32 	%f142, %f141, %f141;
	fma.rn.f32 	%f143, %f142, 0f3D10ECEF, 0f3C8B1ABB;
	fma.rn.f32 	%f144, %f143, %f142, 0f3CFC028C;
	fma.rn.f32 	%f145, %f144, %f142, 0f3D372139;
	fma.rn.f32 	%f146, %f145, %f142, 0f3D9993DB;
	fma.rn.f32 	%f147, %f146, %f142, 0f3E2AAAC6;
	mul.f32 	%f148, %f142, %f147;
	fma.rn.f32 	%f149, %f148, %f141, %f141;
	neg.f32 	%f150, %f149;
	selp.f32 	%f151, %f149, %f150, %p46;
	fma.rn.f32 	%f152, 0f3F6EE581, 0f3FD774EB, %f151;
	setp.gt.f32 	%p47, %f131, 0f3F0F5C29;
	selp.f32 	%f153, %f149, %f152, %p47;
	add.f32 	%f154, %f153, %f153;
	selp.f32 	%f155, %f154, %f153, %p46;
	mul.f32 	%f156, %f155, 0f43340000;
	div.rn.f32 	%f157, %f156, 0f40490FDB;
	mul.f32 	%f158, %f157, 0f40800000;
	cvt.rzi.s32.f32 	%r187, %f158;
	atom.global.add.u64 	%rd91, [%rd14], 1;
	mul.wide.s32 	%rd92, %r187, 4;
	add.s64 	%rd93, %rd15, %rd92;
	atom.global.add.u32 	%r188, [%rd93], 1;
	add.s32 	%r197, %r197, 1;
	setp.ne.s32 	%p48, %r197, %r71;
	@%p48 bra 	$L__BB2_19;
$L__BB2_44:
	ret;

}


// ===== COMPILED SASS (sm_100) =====

	.target	sm_100

	.elftype	@"ET_EXEC"


//--------------------- .note.nv.tkinfo           --------------------------
	.section	.note.nv.tkinfo,"",@"SHT_NOTE"
	.sectionflags	@"SHF_NOTE_NV_TKINFO"
	.tkinfo
        /*0018*/ 	.word	0x00000002
        /*0030*/ 	.string	""
        /*0030*/ 	.string	"ptxas"
        /*0030*/ 	.string	"Cuda compilation tools, release 13.0, V13.0.88"
        /*0030*/ 	.string	"Build cuda_13.0.r13.0/compiler.36424714_0"
        /*0030*/ 	.string	"-arch sm_100 -m 64 "



//--------------------- .note.nv.cuinfo           --------------------------
	.section	.note.nv.cuinfo,"",@"SHT_NOTE"
	.sectionflags	@"SHF_NOTE_NV_CUINFO"
        /*0018*/ 	.short	0x0002
        /*001a*/ 	.short	0x0064
        /*001c*/ 	.short	0x0082
	.zero		2


//--------------------- .nv.info                  --------------------------
	.section	.nv.info,"",@"SHT_CUDA_INFO"
	.align	4


	//----- nvinfo : EIATTR_REGCOUNT
	.align		4
        /*0000*/ 	.byte	0x04, 0x2f
        /*0002*/ 	.short	(.L_2 - .L_1)
	.align		4
.L_1:
        /*0004*/ 	.word	index@(_Z6CalcDDPfPiPyi)
        /*0008*/ 	.word	0x00000018


	//----- nvinfo : EIATTR_FRAME_SIZE
	.align		4
.L_2:
        /*000c*/ 	.byte	0x04, 0x11
        /*000e*/ 	.short	(.L_4 - .L_3)
	.align		4
.L_3:
        /*0010*/ 	.word	index@($__internal_2_$__cuda_sm3x_div_rn_noftz_f32_slowpath)
        /*0014*/ 	.word	0x00000020


	//----- nvinfo : EIATTR_FRAME_SIZE
	.align		4
.L_4:
        /*0018*/ 	.byte	0x04, 0x11
        /*001a*/ 	.short	(.L_6 - .L_5)
	.align		4
.L_5:
        /*001c*/ 	.word	index@(_Z6CalcDDPfPiPyi)
        /*0020*/ 	.word	0x00000020


	//----- nvinfo : EIATTR_REGCOUNT
	.align		4
.L_6:
        /*0024*/ 	.byte	0x04, 0x2f
        /*0026*/ 	.short	(.L_8 - .L_7)
	.align		4
.L_7:
        /*0028*/ 	.word	index@(_Z6CalcRRPfPiPyi)
        /*002c*/ 	.word	0x00000018


	//----- nvinfo : EIATTR_FRAME_SIZE
	.align		4
.L_8:
        /*0030*/ 	.byte	0x04, 0x11
        /*0032*/ 	.short	(.L_10 - .L_9)
	.align		4
.L_9:
        /*0034*/ 	.word	index@($__internal_1_$__cuda_sm3x_div_rn_noftz_f32_slowpath)
        /*0038*/ 	.word	0x00000020


	//----- nvinfo : EIATTR_FRAME_SIZE
	.align		4
.L_10:
        /*003c*/ 	.byte	0x04, 0x11
        /*003e*/ 	.short	(.L_12 - .L_11)
	.align		4
.L_11:
        /*0040*/ 	.word	index@(_Z6CalcRRPfPiPyi)
        /*0044*/ 	.word	0x00000020


	//----- nvinfo : EIATTR_REGCOUNT
	.align		4
.L_12:
        /*0048*/ 	.byte	0x04, 0x2f
        /*004a*/ 	.short	(.L_14 - .L_13)
	.align		4
.L_13:
        /*004c*/ 	.word	index@(_Z6CalcDRPfS_PiPyi)
        /*0050*/ 	.word	0x00000018


	//----- nvinfo : EIATTR_FRAME_SIZE
	.align		4
.L_14:
        /*0054*/ 	.byte	0x04, 0x11
        /*0056*/ 	.short	(.L_16 - .L_15)
	.align		4
.L_15:
        /*0058*/ 	.word	index@($__internal_0_$__cuda_sm3x_div_rn_noftz_f32_slowpath)
        /*005c*/ 	.word	0x00000020


	//----- nvinfo : EIATTR_FRAME_SIZE
	.align		4
.L_16:
        /*0060*/ 	.byte	0x04, 0x11
        /*0062*/ 	.short	(.L_18 - .L_17)
	.align		4
.L_17:
        /*0064*/ 	.word	index@(_Z6CalcDRPfS_PiPyi)
        /*0068*/ 	.word	0x00000020


	//----- nvinfo : EIATTR_MIN_STACK_SIZE
	.align		4
.L_18:
        /*006c*/ 	.byte	0x04, 0x12
        /*006e*/ 	.short	(.L_20 - .L_19)
	.align		4
.L_19:
        /*0070*/ 	.word	index@(_Z6CalcDRPfS_PiPyi)
        /*0074*/ 	.word	0x00000020


	//----- nvinfo : EIATTR_MIN_STACK_SIZE
	.align		4
.L_20:
        /*0078*/ 	.byte	0x04, 0x12
        /*007a*/ 	.short	(.L_22 - .L_21)
	.align		4
.L_21:
        /*007c*/ 	.word	index@(_Z6CalcRRPfPiPyi)
        /*0080*/ 	.word	0x00000020


	//----- nvinfo : EIATTR_MIN_STACK_SIZE
	.align		4
.L_22:
        /*0084*/ 	.byte	0x04, 0x12
        /*0086*/ 	.short	(.L_24 - .L_23)
	.align		4
.L_23:
        /*0088*/ 	.word	index@(_Z6CalcDDPfPiPyi)
        /*008c*/ 	.word	0x00000020
.L_24:


//--------------------- .nv.compat                --------------------------
	.section	.nv.compat,"",@"SHT_CUDA_COMPAT_INFO"
	.align	4
        /*0000*/ 	.byte	0x02, 0x09, 0x00, 0x00, 0x02, 0x02, 0x01, 0x00, 0x02, 0x05, 0x05, 0x00, 0x03, 0x07, 0x01, 0x01
        /*0010*/ 	.byte	0x02, 0x03, 0x00, 0x00, 0x02, 0x06, 0x01, 0x00, 0x04, 0x0b, 0x08, 0x00, 0x01, 0x00, 0x00, 0x00
        /*0020*/ 	.byte	0x00, 0x00, 0x00, 0x00


//--------------------- .nv.info._Z6CalcDRPfS_PiPyi --------------------------
	.section	.nv.info._Z6CalcDRPfS_PiPyi,"",@"SHT_CUDA_INFO"
	.sectionflags	@""
	.align	4


	//----- nvinfo : EIATTR_CUDA_API_VERSION
	.align		4
        /*0000*/ 	.byte	0x04, 0x37
        /*0002*/ 	.short	(.L_26 - .L_25)
.L_25:
        /*0004*/ 	.word	0x00000082


	//----- nvinfo : EIATTR_KPARAM_INFO
	.align		4
.L_26:
        /*0008*/ 	.byte	0x04, 0x17
        /*000a*/ 	.short	(.L_28 - .L_27)
.L_27:
        /*000c*/ 	.word	0x00000000
        /*0010*/ 	.short	0x0004
        /*0012*/ 	.short	0x0020
        /*0014*/ 	.byte	0x00, 0xf0, 0x11, 0x00


	//----- nvinfo : EIATTR_KPARAM_INFO
	.align		4
.L_28:
        /*0018*/ 	.byte	0x04, 0x17
        /*001a*/ 	.short	(.L_30 - .L_29)
.L_29:
        /*001c*/ 	.word	0x00000000
        /*0020*/ 	.short	0x0003
        /*0022*/ 	.short	0x0018
        /*0024*/ 	.byte	0x00, 0xf5, 0x21, 0x00


	//----- nvinfo : EIATTR_KPARAM_INFO
	.align		4
.L_30:
        /*0028*/ 	.byte	0x04, 0x17
        /*002a*/ 	.short	(.L_32 - .L_31)
.L_31:
        /*002c*/ 	.word	0x00000000
        /*0030*/ 	.short	0x0002
        /*0032*/ 	.short	0x0010
        /*0034*/ 	.byte	0x00, 0xf5, 0x21, 0x00


	//----- nvinfo : EIATTR_KPARAM_INFO
	.align		4
.L_32:
        /*0038*/ 	.byte	0x04, 0x17
        /*003a*/ 	.short	(.L_34 - .L_33)
.L_33:
        /*003c*/ 	.word	0x00000000
        /*0040*/ 	.short	0x0001
        /*0042*/ 	.short	0x0008
        /*0044*/ 	.byte	0x00, 0xf5, 0x21, 0x00


	//----- nvinfo : EIATTR_KPARAM_INFO
	.align		4
.L_34:
        /*0048*/ 	.byte	0x04, 0x17
        /*004a*/ 	.short	(.L_36 - .L_35)
.L_35:
        /*004c*/ 	.word	0x00000000
        /*0050*/ 	.short	0x0000
        /*0052*/ 	.short	0x0000
        /*0054*/ 	.byte	0x00, 0xf5, 0x21, 0x00


	//----- nvinfo : EIATTR_SPARSE_MMA_MASK
	.align		4
.L_36:
        /*0058*/ 	.byte	0x03, 0x50
        /*005a*/ 	.short	0x0000


	//----- nvinfo : EIATTR_MAXREG_COUNT
	.align		4
        /*005c*/ 	.byte	0x03, 0x1b
        /*005e*/ 	.short	0x00ff


	//----- nvinfo : EIATTR_MERCURY_ISA_VERSION
	.align		4
        /*0060*/ 	.byte	0x03, 0x5f
        /*0062*/ 	.short	0x0101


	//----- nvinfo : EIATTR_INT_WARP_WIDE_INSTR_OFFSETS
	.align		4
        /*0064*/ 	.byte	0x04, 0x31
        /*0066*/ 	.short	(.L_38 - .L_37)


	//   ....[0]....
.L_37:
        /*0068*/ 	.word	0x000020a0


	//----- nvinfo : EIATTR_VRC_CTA_INIT_COUNT
	.align		4
.L_38:
        /*006c*/ 	.byte	0x02, 0x4a
	.zero		1
	.zero		1


	//----- nvinfo : EIATTR_EXIT_INSTR_OFFSETS
	.align		4
        /*0070*/ 	.byte	0x04, 0x1c
        /*0072*/ 	.short	(.L_40 - .L_39)


	//   ....[0]....
.L_39:
        /*0074*/ 	.word	0x00000080


	//   ....[1]....
        /*0078*/ 	.word	0x00000b30


	//   ....[2]....
        /*007c*/ 	.word	0x00002200


	//----- nvinfo : EIATTR_CRS_STACK_SIZE
	.align		4
.L_40:
        /*0080*/ 	.byte	0x04, 0x1e
        /*0082*/ 	.short	(.L_42 - .L_41)
.L_41:
        /*0084*/ 	.word	0x00000000


	//----- nvinfo : EIATTR_CBANK_PARAM_SIZE
	.align		4
.L_42:
        /*0088*/ 	.byte	0x03, 0x19
        /*008a*/ 	.short	0x0024


	//----- nvinfo : EIATTR_PARAM_CBANK
	.align		4
        /*008c*/ 	.byte	0x04, 0x0a
        /*008e*/ 	.short	(.L_44 - .L_43)
	.align		4
.L_43:
        /*0090*/ 	.word	index@(.nv.constant0._Z6CalcDRPfS_PiPyi)
        /*0094*/ 	.short	0x0380
        /*0096*/ 	.short	0x0024


	//----- nvinfo : EIATTR_SW_WAR
	.align		4
.L_44:
        /*0098*/ 	.byte	0x04, 0x36
        /*009a*/ 	.short	(.L_46 - .L_45)
.L_45:
        /*009c*/ 	.word	0x00000008
.L_46:


//--------------------- .nv.info._Z6CalcRRPfPiPyi --------------------------
	.section	.nv.info._Z6CalcRRPfPiPyi,"",@"SHT_CUDA_INFO"
	.sectionflags	@""
	.align	4


	//----- nvinfo : EIATTR_CUDA_API_VERSION
	.align		4
        /*0000*/ 	.byte	0x04, 0x37
        /*0002*/ 	.short	(.L_48 - .L_47)
.L_47:
        /*0004*/ 	.word	0x00000082


	//----- nvinfo : EIATTR_KPARAM_INFO
	.align		4
.L_48:
        /*0008*/ 	.byte	0x04, 0x17
        /*000a*/ 	.short	(.L_50 - .L_49)
.L_49:
        /*000c*/ 	.word	0x00000000
        /*0010*/ 	.short	0x0003
        /*0012*/ 	.short	0x0018
        /*0014*/ 	.byte	0x00, 0xf0, 0x11, 0x00


	//----- nvinfo : EIATTR_KPARAM_INFO
	.align		4
.L_50:
        /*0018*/ 	.byte	0x04, 0x17
        /*001a*/ 	.short	(.L_52 - .L_51)
.L_51:
        /*001c*/ 	.word	0x00000000
        /*0020*/ 	.short	0x0002
        /*0022*/ 	.short	0x0010
        /*0024*/ 	.byte	0x00, 0xf5, 0x21, 0x00


	//----- nvinfo : EIATTR_KPARAM_INFO
	.align		4
.L_52:
        /*0028*/ 	.byte	0x04, 0x17
        /*002a*/ 	.short	(.L_54 - .L_53)
.L_53:
        /*002c*/ 	.word	0x00000000
        /*0030*/ 	.short	0x0001
        /*0032*/ 	.short	0x0008
        /*0034*/ 	.byte	0x00, 0xf5, 0x21, 0x00


	//----- nvinfo : EIATTR_KPARAM_INFO
	.align		4
.L_54:
        /*0038*/ 	.byte	0x04, 0x17
        /*003a*/ 	.short	(.L_56 - .L_55)
.L_55:
        /*003c*/ 	.word	0x00000000
        /*0040*/ 	.short	0x0000
        /*0042*/ 	.short	0x0000
        /*0044*/ 	.byte	0x00, 0xf5, 0x21, 0x00


	//----- nvinfo : EIATTR_SPARSE_MMA_MASK
	.align		4
.L_56:
        /*0048*/ 	.byte	0x03, 0x50
        /*004a*/ 	.short	0x0000


	//----- nvinfo : EIATTR_MAXREG_COUNT
	.align		4
        /*004c*/ 	.byte	0x03, 0x1b
        /*004e*/ 	.short	0x00ff


	//----- nvinfo : EIATTR_MERCURY_ISA_VERSION
	.align		4
        /*0050*/ 	.byte	0x03, 0x5f
        /*0052*/ 	.short	0x0101


	//----- nvinfo : EIATTR_INT_WARP_WIDE_INSTR_OFFSETS
	.align		4
        /*0054*/ 	.byte	0x04, 0x31
        /*0056*/ 	.short	(.L_58 - .L_57)


	//   ....[0]....
.L_57:
        /*0058*/ 	.word	0x000020a0


	//----- nvinfo : EIATTR_VRC_CTA_INIT_COUNT
	.align		4
.L_58:
        /*005c*/ 	.byte	0x02, 0x4a
	.zero		1
	.zero		1


	//----- nvinfo : EIATTR_EXIT_INSTR_OFFSETS
	.align		4
        /*0060*/ 	.byte	0x04, 0x1c
        /*0062*/ 	.short	(.L_60 - .L_59)


	//   ....[0]....
.L_59:
        /*0064*/ 	.word	0x00000080


	//   ....[1]....
        /*0068*/ 	.word	0x00000b30


	//   ....[2]....
        /*006c*/ 	.word	0x00002200


	//----- nvinfo : EIATTR_CRS_STACK_SIZE
	.align		4
.L_60:
        /*0070*/ 	.byte	0x04, 0x1e
        /*0072*/ 	.short	(.L_62 - .L_61)
.L_61:
        /*0074*/ 	.word	0x00000000


	//----- nvinfo : EIATTR_CBANK_PARAM_SIZE
	.align		4
.L_62:
        /*0078*/ 	.byte	0x03, 0x19
        /*007a*/ 	.short	0x001c


	//----- nvinfo : EIATTR_PARAM_CBANK
	.align		4
        /*007c*/ 	.byte	0x04, 0x0a
        /*007e*/ 	.short	(.L_64 - .L_63)
	.align		4
.L_63:
        /*0080*/ 	.word	index@(.nv.constant0._Z6CalcRRPfPiPyi)
        /*0084*/ 	.short	0x0380
        /*0086*/ 	.short	0x001c


	//----- nvinfo : EIATTR_SW_WAR
	.align		4
.L_64:
        /*0088*/ 	.byte	0x04, 0x36
        /*008a*/ 	.short	(.L_66 - .L_65)
.L_65:
        /*008c*/ 	.word	0x00000008
.L_66:


//--------------------- .nv.info._Z6CalcDDPfPiPyi --------------------------
	.section	.nv.info._Z6CalcDDPfPiPyi,"",@"SHT_CUDA_INFO"
	.sectionflags	@""
	.align	4


	//----- nvinfo : EIATTR_CUDA_API_VERSION
	.align		4
        /*0000*/ 	.byte	0x04, 0x37
        /*0002*/ 	.short	(.L_68 - .L_67)
.L_67:
        /*0004*/ 	.word	0x00000082


	//----- nvinfo : EIATTR_KPARAM_INFO
	.align		4
.L_68:
        /*0008*/ 	.byte	0x04, 0x17
        /*000a*/ 	.short	(.L_70 - .L_69)
.L_69:
        /*000c*/ 	.word	0x00000000
        /*0010*/ 	.short	0x0003
        /*0012*/ 	.short	0x0018
        /*0014*/ 	.byte	0x00, 0xf0, 0x11, 0x00


	//----- nvinfo : EIATTR_KPARAM_INFO
	.align		4
.L_70:
        /*0018*/ 	.byte	0x04, 0x17
        /*001a*/ 	.short	(.L_72 - .L_71)
.L_71:
        /*001c*/ 	.word	0x00000000
        /*0020*/ 	.short	0x0002
        /*0022*/ 	.short	0x0010
        /*0024*/ 	.byte	0x00, 0xf5, 0x21, 0x00


	//----- nvinfo : EIATTR_KPARAM_INFO
	.align		4
.L_72:
        /*0028*/ 	.byte	0x04, 0x17
        /*002a*/ 	.short	(.L_74 - .L_73)
.L_73:
        /*002c*/ 	.word	0x00000000
        /*0030*/ 	.short	0x0001
        /*0032*/ 	.short	0x0008
        /*0034*/ 	.byte	0x00, 0xf5, 0x21, 0x00


	//----- nvinfo : EIATTR_KPARAM_INFO
	.align		4
.L_74:
        /*0038*/ 	.byte	0x04, 0x17
        /*003a*/ 	.short	(.L_76 - .L_75)
.L_75:
        /*003c*/ 	.word	0x00000000
        /*0040*/ 	.short	0x0000
        /*0042*/ 	.short	0x0000
        /*0044*/ 	.byte	0x00, 0xf5, 0x21, 0x00


	//----- nvinfo : EIATTR_SPARSE_MMA_MASK
	.align		4
.L_76:
        /*0048*/ 	.byte	0x03, 0x50
        /*004a*/ 	.short	0x0000


	//----- nvinfo : EIATTR_MAXREG_COUNT
	.align		4
        /*004c*/ 	.byte	0x03, 0x1b
        /*004e*/ 	.short	0x00ff


	//----- nvinfo : EIATTR_MERCURY_ISA_VERSION
	.align		4
        /*0050*/ 	.byte	0x03, 0x5f
        /*0052*/ 	.short	0x0101


	//----- nvinfo : EIATTR_INT_WARP_WIDE_INSTR_OFFSETS
	.align		4
        /*0054*/ 	.byte	0x04, 0x31
        /*0056*/ 	.short	(.L_78 - .L_77)


	//   ....[0]....
.L_77:
        /*0058*/ 	.word	0x000020a0


	//----- nvinfo : EIATTR_VRC_CTA_INIT_COUNT
	.align		4
.L_78:
        /*005c*/ 	.byte	0x02, 0x4a
	.zero		1
	.zero		1


	//----- nvinfo : EIATTR_EXIT_INSTR_OFFSETS
	.align		4
        /*0060*/ 	.byte	0x04, 0x1c
        /*0062*/ 	.short	(.L_80 - .L_79)


	//   ....[0]....
.L_79:
        /*0064*/ 	.word	0x00000080


	//   ....[1]....
        /*0068*/ 	.word	0x00000b30


	//   ....[2]....
        /*006c*/ 	.word	0x00002200


	//----- nvinfo : EIATTR_CRS_STACK_SIZE
	.align		4
.L_80:
        /*0070*/ 	.byte	0x04, 0x1e
        /*0072*/ 	.short	(.L_82 - .L_81)
.L_81:
        /*0074*/ 	.word	0x00000000


	//----- nvinfo : EIATTR_CBANK_PARAM_SIZE
	.align		4
.L_82:
        /*0078*/ 	.byte	0x03, 0x19
        /*007a*/ 	.short	0x001c


	//----- nvinfo : EIATTR_PARAM_CBANK
	.align		4
        /*007c*/ 	.byte	0x04, 0x0a
        /*007e*/ 	.short	(.L_84 - .L_83)
	.align		4
.L_83:
        /*0080*/ 	.word	index@(.nv.constant0._Z6CalcDDPfPiPyi)
        /*0084*/ 	.short	0x0380
        /*0086*/ 	.short	0x001c


	//----- nvinfo : EIATTR_SW_WAR
	.align		4
.L_84:
        /*0088*/ 	.byte	0x04, 0x36
        /*008a*/ 	.short	(.L_86 - .L_85)
.L_85:
        /*008c*/ 	.word	0x00000008
.L_86:


//--------------------- .nv.callgraph             --------------------------
	.section	.nv.callgraph,"",@"SHT_CUDA_CALLGRAPH"
	.align	4
	.sectionentsize	8
	.align		4
        /*0000*/ 	.word	0x00000000
	.align		4
        /*0004*/ 	.word	0xffffffff
	.align		4
        /*0008*/ 	.word	0x00000000
	.align		4
        /*000c*/ 	.word	0xfffffffe
	.align		4
        /*0010*/ 	.word	0x00000000
	.align		4
        /*0014*/ 	.word	0xfffffffd
	.align		4
        /*0018*/ 	.word	0x00000000
	.align		4
        /*001c*/ 	.word	0xfffffffc


//--------------------- .nv.constant4             --------------------------
	.section	.nv.constant4,"a",@progbits
	.align	8
	.align		8
.nv.constant4:
        /*0000*/ 	.dword	__cudart_i2opi_f


//--------------------- .text._Z6CalcDRPfS_PiPyi  --------------------------
	.section	.text._Z6CalcDRPfS_PiPyi,"ax",@progbits
	.align	128
        .global         _Z6CalcDRPfS_PiPyi
        .type           _Z6CalcDRPfS_PiPyi,@function
        .size           _Z6CalcDRPfS_PiPyi,(.L_x_108 - _Z6CalcDRPfS_PiPyi)
        .other          _Z6CalcDRPfS_PiPyi,@"STO_CUDA_ENTRY STV_DEFAULT"
_Z6CalcDRPfS_PiPyi:
.text._Z6CalcDRPfS_PiPyi:
[----:B------:R-:W0:Y:S01]  /*0000*/  LDC R1, c[0x0][0x37c] ;  /* 0x0000df00ff017b82 */ /* 0x000e220000000800 */
[----:B------:R-:W1:Y:S01]  /*0010*/  S2R R0, SR_CTAID.X ;  /* 0x0000000000007919 */ /* 0x000e620000002500 */
[----:B------:R-:W1:Y:S01]  /*0020*/  LDCU UR4, c[0x0][0x360] ;  /* 0x00006c00ff0477ac */ /* 0x000e620008000800 */
[----:B0-----:R-:W-:Y:S01]  /*0030*/  VIADD R1, R1, 0xffffffe0 ;  /* 0xffffffe001017836 */ /* 0x001fe20000000000 */
[----:B------:R-:W1:Y:S01]  /*0040*/  S2R R3, SR_TID.X ;  /* 0x0000000000037919 */ /* 0x000e620000002100 */
[----:B------:R-:W0:Y:S01]  /*0050*/  LDCU UR5, c[0x0][0x3a0] ;  /* 0x00007400ff0577ac */ /* 0x000e220008000800 */
[----:B-1----:R-:W-:-:S05]  /*0060*/  IMAD R0, R0, UR4, R3 ;  /* 0x0000000400007c24 */ /* 0x002fca000f8e0203 */
[----:B0-----:R-:W-:-:S13]  /*0070*/  ISETP.GE.AND P0, PT, R0, UR5, PT ;  /* 0x0000000500007c0c */ /* 0x001fda000bf06270 */
[----:B------:R-:W-:Y:S05]  /*0080*/  @P0 EXIT ;  /* 0x000000000000094d */ /* 0x000fea0003800000 */
[----:B------:R-:W0:Y:S01]  /*0090*/  LDC.64 R4, c[0x0][0x380] ;  /* 0x0000e000ff047b82 */ /* 0x000e220000000a00 */
[----:B------:R-:W1:Y:S01]  /*00a0*/  LDCU.64 UR8, c[0x0][0x358] ;  /* 0x00006b00ff0877ac */ /* 0x000e620008000a00 */
[----:B------:R-:W-:-:S04]  /*00b0*/  IMAD.SHL.U32 R3, R0, 0x2, RZ ;  /* 0x0000000200037824 */ /* 0x000fc800078e00ff */
[----:B0-----:R-:W-:-:S05]  /*00c0*/  IMAD.WIDE R4, R3, 0x4, R4 ;  /* 0x0000000403047825 */ /* 0x001fca00078e0204 */
[----:B-1----:R-:W2:Y:S04]  /*00d0*/  LDG.E R2, desc[UR8][R4.64+0x4] ;  /* 0x0000040804027981 */ /* 0x002ea8000c1e1900 */
[----:B------:R-:W3:Y:S01]  /*00e0*/  LDG.E R0, desc[UR8][R4.64] ;  /* 0x0000000804007981 */ /* 0x000ee2000c1e1900 */
[----:B------:R-:W-:Y:S01]  /*00f0*/  IMAD.MOV.U32 R6, RZ, RZ, 0x38c22e45 ;  /* 0x38c22e45ff067424 */ /* 0x000fe200078e00ff */
[----:B------:R-:W-:Y:S01]  /*0100*/  BSSY.RECONVERGENT B0, `(.L_x_0) ;  /* 0x000000f000007945 */ /* 0x000fe20003800200 */
[----:B------:R-:W-:-:S04]  /*0110*/  IMAD.MOV.U32 R3, RZ, RZ, 0x4628c000 ;  /* 0x4628c000ff037424 */ /* 0x000fc800078e00ff */
[----:B------:R-:W-:-:S04]  /*0120*/  FFMA R3, R6, -R3, 1 ;  /* 0x3f80000006037423 */ /* 0x000fc80000000803 */
[----:B------:R-:W-:Y:S01]  /*0130*/  FFMA R3, R3, R6, 9.259259240934625268e-05 ;  /* 0x38c22e4503037423 */ /* 0x000fe20000000006 */
[----:B--2---:R-:W-:-:S04]  /*0140*/  FMUL R2, R2, 3.1415927410125732422 ;  /* 0x40490fdb02027820 */ /* 0x004fc80000400000 */
[----:B------:R-:W0:Y:S01]  /*0150*/  FCHK P0, R2, 10800 ;  /* 0x4628c00002007902 */ /* 0x000e220000000000 */
[----:B------:R-:W-:Y:S01]  /*0160*/  FFMA R7, R2, R3, RZ ;  /* 0x0000000302077223 */ /* 0x000fe200000000ff */
[----:B---3--:R-:W-:-:S03]  /*0170*/  FMUL R0, R0, 3.1415927410125732422 ;  /* 0x40490fdb00007820 */ /* 0x008fc60000400000 */
[----:B------:R-:W-:-:S04]  /*0180*/  FFMA R6, R7, -10800, R2 ;  /* 0xc628c00007067823 */ /* 0x000fc80000000002 */
[----:B------:R-:W-:Y:S01]  /*0190*/  FFMA R7, R3, R6, R7 ;  /* 0x0000000603077223 */ /* 0x000fe20000000007 */
[----:B0-----:R-:W-:Y:S06]  /*01a0*/  @!P0 BRA `(.L_x_1) ;  /* 0x0000000000108947 */ /* 0x001fec0003800000 */
[----:B------:R-:W-:Y:S01]  /*01b0*/  IMAD.MOV.U32 R3, RZ, RZ, 0x4628c000 ;  /* 0x4628c000ff037424 */ /* 0x000fe200078e00ff */
[----:B------:R-:W-:-:S07]  /*01c0*/  MOV R4, 0x1e0 ;  /* 0x000001e000047802 */ /* 0x000fce0000000f00 */
[----:B------:R-:W-:Y:S05]  /*01d0*/  CALL.REL.NOINC `($__internal_0_$__cuda_sm3x_div_rn_noftz_f32_slowpath) ;  /* 0x00000020000c7944 */ /* 0x000fea0003c00000 */
[----:B------:R-:W-:-:S07]  /*01e0*/  IMAD.MOV.U32 R7, RZ, RZ, R15 ;  /* 0x000000ffff077224 */ /* 0x000fce00078e000f */
.L_x_1:
[----:B------:R-:W-:Y:S05]  /*01f0*/  BSYNC.RECONVERGENT B0 ;  /* 0x0000000000007941 */ /* 0x000fea0003800200 */
.L_x_0:
[C---:B------:R-:W-:Y:S01]  /*0200*/  FMUL R2, R7.reuse, 0.63661974668502807617 ;  /* 0x3f22f98307027820 */ /* 0x040fe20000400000 */
[----:B------:R-:W-:Y:S01]  /*0210*/  FSETP.GE.AND P0, PT, |R7|, 105615, PT ;  /* 0x47ce47800700780b */ /* 0x000fe20003f06200 */
[----:B------:R-:W-:Y:S04]  /*0220*/  BSSY.RECONVERGENT B0, `(.L_x_2) ;  /* 0x0000040000007945 */ /* 0x000fe80003800200 */
[----:B------:R-:W0:Y:S02]  /*0230*/  F2I.NTZ R2, R2 ;  /* 0x0000000200027305 */ /* 0x000e240000203100 */
[-C--:B0-----:R-:W-:Y:S02]  /*0240*/  I2FP.F32.S32 R10, R2.reuse ;  /* 0x00000002000a7245 */ /* 0x081fe40000201400 */
[----:B------:R-:W-:-:S03]  /*0250*/  MOV R14, R2 ;  /* 0x00000002000e7202 */ /* 0x000fc60000000f00 */
[----:B------:R-:W-:-:S04]  /*0260*/  FFMA R3, R10, -1.5707962512969970703, R7 ;  /* 0xbfc90fda0a037823 */ /* 0x000fc80000000007 */
[----:B------:R-:W-:-:S04]  /*0270*/  FFMA R3, R10, -7.5497894158615963534e-08, R3 ;  /* 0xb3a221680a037823 */ /* 0x000fc80000000003 */
[----:B------:R-:W-:-:S04]  /*0280*/  FFMA R10, R10, -5.3903029534742383927e-15, R3 ;  /* 0xa7c234c50a0a7823 */ /* 0x000fc80000000003 */
[----:B------:R-:W-:Y:S01]  /*0290*/  IMAD.MOV.U32 R3, RZ, RZ, R10 ;  /* 0x000000ffff037224 */ /* 0x000fe200078e000a */
[----:B------:R-:W-:Y:S06]  /*02a0*/  @!P0 BRA `(.L_x_3) ;  /* 0x0000000000dc8947 */ /* 0x000fec0003800000 */
[----:B------:R-:W-:-:S13]  /*02b0*/  FSETP.NEU.AND P0, PT, |R7|, +INF , PT ;  /* 0x7f8000000700780b */ /* 0x000fda0003f0d200 */
[----:B------:R-:W-:Y:S01]  /*02c0*/  @!P0 FMUL R3, RZ, R7 ;  /* 0x00000007ff038220 */ /* 0x000fe20000400000 */
[----:B------:R-:W-:Y:S01]  /*02d0*/  @!P0 IMAD.MOV.U32 R2, RZ, RZ, RZ ;  /* 0x000000ffff028224 */ /* 0x000fe200078e00ff */
[----:B------:R-:W-:Y:S06]  /*02e0*/  @!P0 BRA `(.L_x_3) ;  /* 0x0000000000cc8947 */ /* 0x000fec0003800000 */
[----:B------:R-:W-:Y:S01]  /*02f0*/  IMAD.SHL.U32 R3, R7, 0x100, RZ ;  /* 0x0000010007037824 */ /* 0x000fe200078e00ff */
[----:B------:R-:W0:Y:S01]  /*0300*/  LDCU.64 UR6, c[0x4][URZ] ;  /* 0x01000000ff0677ac */ /* 0x000e220008000a00 */
[----:B------:R-:W-:Y:S02]  /*0310*/  IMAD.MOV.U32 R6, RZ, RZ, RZ ;  /* 0x000000ffff067224 */ /* 0x000fe400078e00ff */
[----:B------:R-:W-:Y:S01]  /*0320*/  IMAD.MOV.U32 R2, RZ, RZ, R1 ;  /* 0x000000ffff027224 */ /* 0x000fe200078e0001 */
[----:B------:R-:W-:Y:S01]  /*0330*/  LOP3.LUT R11, R3, 0x80000000, RZ, 0xfc, !PT ;  /* 0x80000000030b7812 */ /* 0x000fe200078efcff */
[----:B------:R-:W-:Y:S01]  /*0340*/  UMOV UR5, URZ ;  /* 0x000000ff00057c82 */ /* 0x000fe20008000000 */
[----:B------:R-:W-:-:S05]  /*0350*/  UMOV UR4, URZ ;  /* 0x000000ff00047c82 */ /* 0x000fca0008000000 */
.L_x_4:
[----:B0-----:R-:W-:Y:S01]  /*0360*/  MOV R8, UR6 ;  /* 0x0000000600087c02 */ /* 0x001fe20008000f00 */
[----:B------:R-:W-:-:S05]  /*0370*/  IMAD.U32 R9, RZ, RZ, UR7 ;  /* 0x00000007ff097e24 */ /* 0x000fca000f8e00ff */
[----:B------:R-:W2:Y:S01]  /*0380*/  LDG.E.CONSTANT R4, desc[UR8][R8.64] ;  /* 0x0000000808047981 */ /* 0x000ea2000c1e9900 */
[----:B------:R-:W-:Y:S02]  /*0390*/  UIADD3 UR6, UP0, UPT, UR6, 0x4, URZ ;  /* 0x0000000406067890 */ /* 0x000fe4000ff1e0ff */
[----:B------:R-:W-:Y:S02]  /*03a0*/  UIADD3 UR4, UPT, UPT, UR4, 0x1, URZ ;  /* 0x0000000104047890 */ /* 0x000fe4000fffe0ff */
[----:B------:R-:W-:Y:S02]  /*03b0*/  UIADD3.X UR7, UPT, UPT, URZ, UR7, URZ, UP0, !UPT ;  /* 0x00000007ff077290 */ /* 0x000fe400087fe4ff */
[----:B------:R-:W-:Y:S01]  /*03c0*/  UISETP.NE.AND UP0, UPT, UR4, 0x6, UPT ;  /* 0x000000060400788c */ /* 0x000fe2000bf05270 */
[----:B--2---:R-:W-:-:S03]  /*03d0*/  IMAD.WIDE.U32 R4, R4, R11, RZ ;  /* 0x0000000b04047225 */ /* 0x004fc600078e00ff */
[----:B------:R-:W-:-:S04]  /*03e0*/  IADD3 R3, P0, PT, R4, R6, RZ ;  /* 0x0000000604037210 */ /* 0x000fc80007f1e0ff */
[----:B------:R-:W-:Y:S01]  /*03f0*/  IADD3.X R6, PT, PT, R5, UR5, RZ, P0, !PT ;  /* 0x0000000505067c10 */ /* 0x000fe200087fe4ff */
[----:B------:R0:W-:Y:S02]  /*0400*/  STL [R2], R3 ;  /* 0x0000000302007387 */ /* 0x0001e40000100800 */
[----:B0-----:R-:W-:Y:S01]  /*0410*/  VIADD R2, R2, 0x4 ;  /* 0x0000000402027836 */ /* 0x001fe20000000000 */
[----:B------:R-:W-:Y:S06]  /*0420*/  BRA.U UP0, `(.L_x_4) ;  /* 0xfffffffd00cc7547 */ /* 0x000fec000b83ffff */
[----:B------:R-:W-:Y:S01]  /*0430*/  SHF.R.U32.HI R5, RZ, 0x17, R7 ;  /* 0x00000017ff057819 */ /* 0x000fe20000011607 */
[----:B------:R0:W-:Y:S03]  /*0440*/  STL [R1+0x18], R6 ;  /* 0x0000180601007387 */ /* 0x0001e60000100800 */
[C---:B------:R-:W-:Y:S02]  /*0450*/  LOP3.LUT R2, R5.reuse, 0xe0, RZ, 0xc0, !PT ;  /* 0x000000e005027812 */ /* 0x040fe400078ec0ff */
[----:B------:R-:W-:-:S03]  /*0460*/  LOP3.LUT P0, RZ, R5, 0x1f, RZ, 0xc0, !PT ;  /* 0x0000001f05ff7812 */ /* 0x000fc6000780c0ff */
[----:B------:R-:W-:-:S05]  /*0470*/  VIADD R2, R2, 0xffffff80 ;  /* 0xffffff8002027836 */ /* 0x000fca0000000000 */
[----:B------:R-:W-:-:S05]  /*0480*/  SHF.R.U32.HI R2, RZ, 0x5, R2 ;  /* 0x00000005ff027819 */ /* 0x000fca0000011602 */
[----:B------:R-:W-:-:S05]  /*0490*/  IMAD R11, R2, -0x4, R1 ;  /* 0xfffffffc020b7824 */ /* 0x000fca00078e0201 */
[----:B------:R-:W2:Y:S04]  /*04a0*/  LDL R2, [R11+0x18] ;  /* 0x000018000b027983 */ /* 0x000ea80000100800 */
[----:B------:R-:W2:Y:S04]  /*04b0*/  LDL R3, [R11+0x14] ;  /* 0x000014000b037983 */ /* 0x000ea80000100800 */
[----:B------:R-:W3:Y:S01]  /*04c0*/  @P0 LDL R4, [R11+0x10] ;  /* 0x000010000b040983 */ /* 0x000ee20000100800 */
[----:B------:R-:W-:Y:S01]  /*04d0*/  LOP3.LUT R5, R5, 0x1f, RZ, 0xc0, !PT ;  /* 0x0000001f05057812 */ /* 0x000fe200078ec0ff */
[----:B------:R-:W-:Y:S01]  /*04e0*/  UMOV UR4, 0x54442d19 ;  /* 0x54442d1900047882 */ /* 0x000fe20000000000 */
[----:B------:R-:W-:-:S02]  /*04f0*/  UMOV UR5, 0x3bf921fb ;  /* 0x3bf921fb00057882 */ /* 0x000fc40000000000 */
[-C--:B--2---:R-:W-:Y:S02]  /*0500*/  @P0 SHF.L.W.U32.HI R2, R3, R5.reuse, R2 ;  /* 0x0000000503020219 */ /* 0x084fe40000010e02 */
[----:B---3--:R-:W-:Y:S02]  /*0510*/  @P0 SHF.L.W.U32.HI R3, R4, R5, R3 ;  /* 0x0000000504030219 */ /* 0x008fe40000010e03 */
[----:B------:R-:W-:Y:S02]  /*0520*/  ISETP.GE.AND P0, PT, R7, RZ, PT ;  /* 0x000000ff0700720c */ /* 0x000fe40003f06270 */
[C---:B------:R-:W-:Y:S01]  /*0530*/  SHF.L.W.U32.HI R4, R3.reuse, 0x2, R2 ;  /* 0x0000000203047819 */ /* 0x040fe20000010e02 */
[----:B------:R-:W-:-:S03]  /*0540*/  IMAD.SHL.U32 R3, R3, 0x4, RZ ;  /* 0x0000000403037824 */ /* 0x000fc600078e00ff */
[----:B------:R-:W-:-:S04]  /*0550*/  SHF.R.S32.HI R5, RZ, 0x1f, R4 ;  /* 0x0000001fff057819 */ /* 0x000fc80000011404 */
[C---:B------:R-:W-:Y:S02]  /*0560*/  LOP3.LUT R8, R5.reuse, R3, RZ, 0x3c, !PT ;  /* 0x0000000305087212 */ /* 0x040fe400078e3cff */
[----:B------:R-:W-:Y:S02]  /*0570*/  LOP3.LUT R9, R5, R4, RZ, 0x3c, !PT ;  /* 0x0000000405097212 */ /* 0x000fe400078e3cff */
[----:B------:R-:W-:Y:S02]  /*0580*/  SHF.R.U32.HI R3, RZ, 0x1e, R2 ;  /* 0x0000001eff037819 */ /* 0x000fe40000011602 */
[C---:B------:R-:W-:Y:S02]  /*0590*/  LOP3.LUT R5, R4.reuse, R7, RZ, 0x3c, !PT ;  /* 0x0000000704057212 */ /* 0x040fe400078e3cff */
[----:B------:R-:W1:Y:S01]  /*05a0*/  I2F.F64.S64 R8, R8 ;  /* 0x0000000800087312 */ /* 0x000e620000301c00 */
[----:B------:R-:W-:Y:S02]  /*05b0*/  LEA.HI R2, R4, R3, RZ, 0x1 ;  /* 0x0000000304027211 */ /* 0x000fe400078f08ff */
[----:B------:R-:W-:-:S03]  /*05c0*/  ISETP.GE.AND P1, PT, R5, RZ, PT ;  /* 0x000000ff0500720c */ /* 0x000fc60003f26270 */
[----:B------:R-:W-:-:S05]  /*05d0*/  IMAD.MOV R3, RZ, RZ, -R2 ;  /* 0x000000ffff037224 */ /* 0x000fca00078e0a02 */
[----:B------:R-:W-:Y:S01]  /*05e0*/  @!P0 MOV R2, R3 ;  /* 0x0000000300028202 */ /* 0x000fe20000000f00 */
[----:B-1----:R-:W-:-:S10]  /*05f0*/  DMUL R12, R8, UR4 ;  /* 0x00000004080c7c28 */ /* 0x002fd40008000000 */
[----:B------:R-:W1:Y:S02]  /*0600*/  F2F.F32.F64 R12, R12 ;  /* 0x0000000c000c7310 */ /* 0x000e640000301000 */
[----:B01----:R-:W-:-:S07]  /*0610*/  FSEL R3, -R12, R12, !P1 ;  /* 0x0000000c0c037208 */ /* 0x003fce0004800100 */
.L_x_3:
[----:B------:R-:W-:Y:S05]  /*0620*/  BSYNC.RECONVERGENT B0 ;  /* 0x0000000000007941 */ /* 0x000fea0003800200 */
.L_x_2:
[----:B------:R-:W-:Y:S02]  /*0630*/  IMAD.MOV.U32 R9, RZ, RZ, 0x37cbac00 ;  /* 0x37cbac00ff097424 */ /* 0x000fe400078e00ff */
[----:B------:R-:W-:Y:S01]  /*0640*/  FMUL R4, R3, R3 ;  /* 0x0000000303047220 */ /* 0x000fe20000400000 */
[C---:B------:R-:W-:Y:S01]  /*0650*/  LOP3.LUT R6, R2.reuse, 0x1, RZ, 0xc0, !PT ;  /* 0x0000000102067812 */ /* 0x040fe200078ec0ff */
[----:B------:R-:W-:Y:S01]  /*0660*/  IMAD.MOV.U32 R12, RZ, RZ, 0x3d2aaabb ;  /* 0x3d2aaabbff0c7424 */ /* 0x000fe200078e00ff */
[----:B------:R-:W-:Y:S01]  /*0670*/  LOP3.LUT P1, RZ, R2, 0x2, RZ, 0xc0, !PT ;  /* 0x0000000202ff7812 */ /* 0x000fe2000782c0ff */
[----:B------:R-:W-:Y:S01]  /*0680*/  FFMA R5, R4, R9, -0.0013887860113754868507 ;  /* 0xbab607ed04057423 */ /* 0x000fe20000000009 */
[----:B------:R-:W-:Y:S01]  /*0690*/  ISETP.NE.U32.AND P0, PT, R6, 0x1, PT ;  /* 0x000000010600780c */ /* 0x000fe20003f05070 */
[----:B------:R-:W-:Y:S01]  /*06a0*/  IMAD.MOV.U32 R13, RZ, RZ, 0x3effffff ;  /* 0x3effffffff0d7424 */ /* 0x000fe200078e00ff */
[----:B------:R-:W-:Y:S02]  /*06b0*/  BSSY.RECONVERGENT B0, `(.L_x_5) ;  /* 0x000003f000007945 */ /* 0x000fe40003800200 */
[----:B------:R-:W-:-:S02]  /*06c0*/  FSEL R5, R5, -0.00019574658654164522886, !P0 ;  /* 0xb94d415305057808 */ /* 0x000fc40004000000 */
[----:B------:R-:W-:Y:S02]  /*06d0*/  FSEL R11, R12, 0.0083327032625675201416, !P0 ;  /* 0x3c0885e40c0b7808 */ /* 0x000fe40004000000 */
[----:B------:R-:W-:Y:S02]  /*06e0*/  FSEL R2, R3, 1, P0 ;  /* 0x3f80000003027808 */ /* 0x000fe40000000000 */
[----:B------:R-:W-:Y:S01]  /*06f0*/  FSEL R6, -R13, -0.16666662693023681641, !P0 ;  /* 0xbe2aaaa80d067808 */ /* 0x000fe20004000100 */
[C---:B------:R-:W-:Y:S01]  /*0700*/  FFMA R5, R4.reuse, R5, R11 ;  /* 0x0000000504057223 */ /* 0x040fe2000000000b */
[----:B------:R-:W-:Y:S01]  /*0710*/  FSETP.GE.AND P0, PT, |R7|, 105615, PT ;  /* 0x47ce47800700780b */ /* 0x000fe20003f06200 */
[C---:B------:R-:W-:Y:S02]  /*0720*/  FFMA R3, R4.reuse, R2, RZ ;  /* 0x0000000204037223 */ /* 0x040fe400000000ff */
[----:B------:R-:W-:-:S04]  /*0730*/  FFMA R6, R4, R5, R6 ;  /* 0x0000000504067223 */ /* 0x000fc80000000006 */
[----:B------:R-:W-:-:S04]  /*0740*/  FFMA R6, R3, R6, R2 ;  /* 0x0000000603067223 */ /* 0x000fc80000000002 */
[----:B------:R-:W-:Y:S02]  /*0750*/  @P1 FADD R6, RZ, -R6 ;  /* 0x80000006ff061221 */ /* 0x000fe40000000000 */
[----:B------:R-:W-:Y:S05]  /*0760*/  @!P0 BRA `(.L_x_6) ;  /* 0x0000000000cc8947 */ /* 0x000fea0003800000 */
[----:B------:R-:W-:-:S13]  /*0770*/  FSETP.NEU.AND P0, PT, |R7|, +INF , PT ;  /* 0x7f8000000700780b */ /* 0x000fda0003f0d200 */
[----:B------:R-:W-:Y:S01]  /*0780*/  @!P0 FMUL R10, RZ, R7 ;  /* 0x00000007ff0a8220 */ /* 0x000fe20000400000 */
[----:B------:R-:W-:Y:S01]  /*0790*/  @!P0 IMAD.MOV.U32 R14, RZ, RZ, RZ ;  /* 0x000000ffff0e8224 */ /* 0x000fe200078e00ff */
[----:B------:R-:W-:Y:S06]  /*07a0*/  @!P0 BRA `(.L_x_6) ;  /* 0x0000000000bc8947 */ /* 0x000fec0003800000 */
[----:B------:R-:W0:Y:S01]  /*07b0*/  LDC.64 R2, c[0x4][RZ] ;  /* 0x01000000ff027b82 */ /* 0x000e220000000a00 */
[----:B------:R-:W-:Y:S02]  /*07c0*/  IMAD.SHL.U32 R4, R7, 0x100, RZ ;  /* 0x0000010007047824 */ /* 0x000fe400078e00ff */
[----:B------:R-:W-:Y:S02]  /*07d0*/  HFMA2 R8, -RZ, RZ, 0, 0 ;  /* 0x00000000ff087431 */ /* 0x000fe400000001ff */
[----:B------:R-:W-:Y:S01]  /*07e0*/  IMAD.MOV.U32 R14, RZ, RZ, RZ ;  /* 0x000000ffff0e7224 */ /* 0x000fe200078e00ff */
[----:B------:R-:W-:Y:S01]  /*07f0*/  UMOV UR4, URZ ;  /* 0x000000ff00047c82 */ /* 0x000fe20008000000 */
[----:B------:R-:W-:-:S07]  /*0800*/  LOP3.LUT R17, R4, 0x80000000, RZ, 0xfc, !PT ;  /* 0x8000000004117812 */ /* 0x000fce00078efcff */
.L_x_7:
[----:B0-----:R-:W-:-:S06]  /*0810*/  IMAD.WIDE.U32 R4, R14, 0x4, R2 ;  /* 0x000000040e047825 */ /* 0x001fcc00078e0002 */
[----:B------:R-:W2:Y:S01]  /*0820*/  LDG.E.CONSTANT R4, desc[UR8][R4.64] ;  /* 0x0000000804047981 */ /* 0x000ea2000c1e9900 */
[C---:B-1----:R-:W-:Y:S02]  /*0830*/  IMAD R15, R14.reuse, 0x4, R1 ;  /* 0x000000040e0f7824 */ /* 0x042fe400078e0201 */
[----:B------:R-:W-:-:S05]  /*0840*/  VIADD R14, R14, 0x1 ;  /* 0x000000010e0e7836 */ /* 0x000fca0000000000 */
[----:B------:R-:W-:Y:S01]  /*0850*/  ISETP.NE.AND P0, PT, R14, 0x6, PT ;  /* 0x000000060e00780c */ /* 0x000fe20003f05270 */
[----:B--2---:R-:W-:-:S03]  /*0860*/  IMAD.WIDE.U32 R10, R4, R17, RZ ;  /* 0x00000011040a7225 */ /* 0x004fc600078e00ff */
[----:B------:R-:W-:-:S04]  /*0870*/  IADD3 R10, P1, PT, R10, R8, RZ ;  /* 0x000000080a0a7210 */ /* 0x000fc80007f3e0ff */
[----:B------:R-:W-:Y:S01]  /*0880*/  IADD3.X R8, PT, PT, R11, UR4, RZ, P1, !PT ;  /* 0x000000040b087c10 */ /* 0x000fe20008ffe4ff */
[----:B------:R1:W-:Y:S04]  /*0890*/  STL [R15], R10 ;  /* 0x0000000a0f007387 */ /* 0x0003e80000100800 */
[----:B------:R-:W-:Y:S05]  /*08a0*/  @P0 BRA `(.L_x_7) ;  /* 0xfffffffc00d80947 */ /* 0x000fea000383ffff */
        /* <DEDUP_REMOVED lines=12> */
[----:B------:R-:W-:Y:S01]  /*0970*/  UMOV UR5, 0x3bf921fb ;  /* 0x3bf921fb00057882 */ /* 0x000fe20000000000 */
[----:B------:R-:W-:-:S02]  /*0980*/  ISETP.GE.AND P1, PT, R7, RZ, PT ;  /* 0x000000ff0700720c */ /* 0x000fc40003f26270 */
[-C--:B--2---:R-:W-:Y:S02]  /*0990*/  @P0 SHF.L.W.U32.HI R2, R3, R5.reuse, R2 ;  /* 0x0000000503020219 */ /* 0x084fe40000010e02 */
[----:B---3--:R-:W-:-:S04]  /*09a0*/  @P0 SHF.L.W.U32.HI R3, R4, R5, R3 ;  /* 0x0000000504030219 */ /* 0x008fc80000010e03 */
[C---:B------:R-:W-:Y:S01]  /*09b0*/  SHF.L.W.U32.HI R4, R3.reuse, 0x2, R2 ;  /* 0x0000000203047819 */ /* 0x040fe20000010e02 */
[----:B------:R-:W-:-:S03]  /*09c0*/  IMAD.SHL.U32 R3, R3, 0x4, RZ ;  /* 0x0000000403037824 */ /* 0x000fc600078e00ff */
[----:B------:R-:W-:Y:S02]  /*09d0*/  SHF.R.S32.HI R5, RZ, 0x1f, R4 ;  /* 0x0000001fff057819 */ /* 0x000fe40000011404 */
[----:B------:R-:W-:Y:S02]  /*09e0*/  LOP3.LUT R7, R4, R7, RZ, 0x3c, !PT ;  /* 0x0000000704077212 */ /* 0x000fe400078e3cff */
[C---:B-1----:R-:W-:Y:S02]  /*09f0*/  LOP3.LUT R10, R5.reuse, R3, RZ, 0x3c, !PT ;  /* 0x00000003050a7212 */ /* 0x042fe400078e3cff */
[----:B------:R-:W-:Y:S02]  /*0a00*/  LOP3.LUT R11, R5, R4, RZ, 0x3c, !PT ;  /* 0x00000004050b7212 */ /* 0x000fe400078e3cff */
[----:B------:R-:W-:Y:S02]  /*0a10*/  SHF.R.U32.HI R3, RZ, 0x1e, R2 ;  /* 0x0000001eff037819 */ /* 0x000fe40000011602 */
[----:B------:R-:W-:-:S02]  /*0a20*/  ISETP.GE.AND P0, PT, R7, RZ, PT ;  /* 0x000000ff0700720c */ /* 0x000fc40003f06270 */
[----:B------:R-:W1:Y:S01]  /*0a30*/  I2F.F64.S64 R10, R10 ;  /* 0x0000000a000a7312 */ /* 0x000e620000301c00 */
[----:B------:R-:W-:-:S04]  /*0a40*/  LEA.HI R14, R4, R3, RZ, 0x1 ;  /* 0x00000003040e7211 */ /* 0x000fc800078f08ff */
[----:B------:R-:W-:-:S05]  /*0a50*/  IADD3 R2, PT, PT, -R14, RZ, RZ ;  /* 0x000000ff0e027210 */ /* 0x000fca0007ffe1ff */
[----:B------:R-:W-:Y:S01]  /*0a60*/  @!P1 IMAD.MOV.U32 R14, RZ, RZ, R2 ;  /* 0x000000ffff0e9224 */ /* 0x000fe200078e0002 */
[----:B-1----:R-:W-:-:S10]  /*0a70*/  DMUL R16, R10, UR4 ;  /* 0x000000040a107c28 */ /* 0x002fd40008000000 */
[----:B------:R-:W1:Y:S02]  /*0a80*/  F2F.F32.F64 R16, R16 ;  /* 0x0000001000107310 */ /* 0x000e640000301000 */
[----:B01----:R-:W-:-:S07]  /*0a90*/  FSEL R10, -R16, R16, !P0 ;  /* 0x00000010100a7208 */ /* 0x003fce0004000100 */
.L_x_6:
[----:B------:R-:W-:Y:S05]  /*0aa0*/  BSYNC.RECONVERGENT B0 ;  /* 0x0000000000007941 */ /* 0x000fea0003800200 */
.L_x_5:
[----:B------:R-:W0:Y:S01]  /*0ab0*/  LDC R4, c[0x0][0x3a0] ;  /* 0x0000e800ff047b82 */ /* 0x000e220000000800 */
[----:B------:R-:W-:Y:S01]  /*0ac0*/  FMUL R3, R10, R10 ;  /* 0x0000000a0a037220 */ /* 0x000fe20000400000 */
[----:B------:R-:W-:-:S03]  /*0ad0*/  LOP3.LUT R2, R14, 0x1, RZ, 0xc0, !PT ;  /* 0x000000010e027812 */ /* 0x000fc600078ec0ff */
[----:B------:R-:W-:Y:S01]  /*0ae0*/  FFMA R9, R3, R9, -0.0013887860113754868507 ;  /* 0xbab607ed03097423 */ /* 0x000fe20000000009 */
[----:B------:R-:W-:-:S04]  /*0af0*/  ISETP.NE.U32.AND P0, PT, R2, 0x1, PT ;  /* 0x000000010200780c */ /* 0x000fc80003f05070 */
[----:B------:R-:W-:Y:S02]  /*0b00*/  FSEL R12, R12, 0.0083327032625675201416, P0 ;  /* 0x3c0885e40c0c7808 */ /* 0x000fe40000000000 */
[----:B------:R-:W-:Y:S02]  /*0b10*/  FSEL R2, R9, -0.00019574658654164522886, P0 ;  /* 0xb94d415309027808 */ /* 0x000fe40000000000 */
[----:B0-----:R-:W-:-:S13]  /*0b20*/  ISETP.GE.AND P1, PT, R4, 0x1, PT ;  /* 0x000000010400780c */ /* 0x001fda0003f26270 */
[----:B------:R-:W-:Y:S05]  /*0b30*/  @!P1 EXIT ;  /* 0x000000000000994d */ /* 0x000fea0003800000 */
[----:B------:R-:W-:Y:S02]  /*0b40*/  IMAD.MOV.U32 R5, RZ, RZ, 0x38c22e45 ;  /* 0x38c22e45ff057424 */ /* 0x000fe400078e00ff */
[----:B------:R-:W-:Y:S01]  /*0b50*/  FFMA R12, R3, R2, R12 ;  /* 0x00000002030c7223 */ /* 0x000fe2000000000c */
[----:B------:R-:W-:Y:S01]  /*0b60*/  IMAD.MOV.U32 R8, RZ, RZ, 0x4628c000 ;  /* 0x4628c000ff087424 */ /* 0x000fe200078e00ff */
[----:B------:R-:W-:Y:S01]  /*0b70*/  FSEL R4, -R13, -0.16666662693023681641, P0 ;  /* 0xbe2aaaa80d047808 */ /* 0x000fe20000000100 */
[----:B------:R-:W-:Y:S01]  /*0b80*/  VIADD R14, R14, 0x1 ;  /* 0x000000010e0e7836 */ /* 0x000fe20000000000 */
[----:B------:R-:W-:Y:S01]  /*0b90*/  FSEL R2, R10, 1, !P0 ;  /* 0x3f8000000a027808 */ /* 0x000fe20004000000 */
[----:B------:R-:W0:Y:S01]  /*0ba0*/  FCHK P0, R0, 10800 ;  /* 0x4628c00000007902 */ /* 0x000e220000000000 */
[----:B------:R-:W-:Y:S01]  /*0bb0*/  FFMA R8, R5, -R8, 1 ;  /* 0x3f80000005087423 */ /* 0x000fe20000000808 */
[C---:B------:R-:W-:Y:S01]  /*0bc0*/  FFMA R4, R3.reuse, R12, R4 ;  /* 0x0000000c03047223 */ /* 0x040fe20000000004 */
[----:B------:R-:W-:Y:S01]  /*0bd0*/  LOP3.LUT P1, RZ, R14, 0x2, RZ, 0xc0, !PT ;  /* 0x000000020eff7812 */ /* 0x000fe2000782c0ff */
[----:B------:R-:W-:Y:S01]  /*0be0*/  FFMA R3, R3, R2, RZ ;  /* 0x0000000203037223 */ /* 0x000fe200000000ff */
[----:B------:R-:W-:Y:S01]  /*0bf0*/  FFMA R10, R8, R5, 9.259259240934625268e-05 ;  /* 0x38c22e45080a7423 */ /* 0x000fe20000000005 */
[----:B------:R-:W-:Y:S02]  /*0c00*/  BSSY.RECONVERGENT B0, `(.L_x_8) ;  /* 0x000000c000007945 */ /* 0x000fe40003800200 */
[----:B------:R-:W-:Y:S01]  /*0c10*/  FFMA R8, R3, R4, R2 ;  /* 0x0000000403087223 */ /* 0x000fe20000000002 */
[----:B------:R-:W-:-:S04]  /*0c20*/  FFMA R7, R0, R10, RZ ;  /* 0x0000000a00077223 */ /* 0x000fc800000000ff */
[----:B------:R-:W-:-:S03]  /*0c30*/  FFMA R2, R7, -10800, R0 ;  /* 0xc628c00007027823 */ /* 0x000fc60000000000 */
[----:B------:R-:W-:Y:S01]  /*0c40*/  @P1 FADD R8, RZ, -R8 ;  /* 0x80000008ff081221 */ /* 0x000fe20000000000 */
[----:B------:R-:W-:Y:S01]  /*0c50*/  FFMA R7, R10, R2, R7 ;  /* 0x000000020a077223 */ /* 0x000fe20000000007 */
[----:B0-----:R-:W-:Y:S06]  /*0c60*/  @!P0 BRA `(.L_x_9) ;  /* 0x0000000000148947 */ /* 0x001fec0003800000 */
[----:B------:R-:W-:Y:S01]  /*0c70*/  IMAD.MOV.U32 R2, RZ, RZ, R0 ;  /* 0x000000ffff027224 */ /* 0x000fe200078e0000 */
[----:B------:R-:W-:Y:S02]  /*0c80*/  MOV R3, 0x4628c000 ;  /* 0x4628c00000037802 */ /* 0x000fe40000000f00 */
[----:B------:R-:W-:-:S07]  /*0c90*/  MOV R4, 0xcb0 ;  /* 0x00000cb000047802 */ /* 0x000fce0000000f00 */
[----:B------:R-:W-:Y:S05]  /*0ca0*/  CALL.REL.NOINC `($__internal_0_$__cuda_sm3x_div_rn_noftz_f32_slowpath) ;  /* 0x0000001400587944 */ /* 0x000fea0003c00000 */
[----:B------:R-:W-:-:S07]  /*0cb0*/  IMAD.MOV.U32 R7, RZ, RZ, R15 ;  /* 0x000000ffff077224 */ /* 0x000fce00078e000f */
.L_x_9:
[----:B------:R-:W-:Y:S05]  /*0cc0*/  BSYNC.RECONVERGENT B0 ;  /* 0x0000000000007941 */ /* 0x000fea0003800200 */
.L_x_8:
[----:B------:R-:W-:-:S07]  /*0cd0*/  IMAD.MOV.U32 R9, RZ, RZ, RZ ;  /* 0x000000ffff097224 */ /* 0x000fce00078e00ff */
.L_x_23:
[----:B0-----:R-:W0:Y:S01]  /*0ce0*/  LDC.64 R4, c[0x0][0x388] ;  /* 0x0000e200ff047b82 */ /* 0x001e220000000a00 */
[----:B------:R-:W-:-:S04]  /*0cf0*/  IMAD.SHL.U32 R3, R9, 0x2, RZ ;  /* 0x0000000209037824 */ /* 0x000fc800078e00ff */
[----:B0-----:R-:W-:-:S05]  /*0d00*/  IMAD.WIDE.U32 R4, R3, 0x4, R4 ;  /* 0x0000000403047825 */ /* 0x001fca00078e0004 */
[----:B------:R-:W2:Y:S04]  /*0d10*/  LDG.E R2, desc[UR8][R4.64+0x4] ;  /* 0x0000040804027981 */ /* 0x000ea8000c1e1900 */
[----:B------:R-:W3:Y:S01]  /*0d20*/  LDG.E R0, desc[UR8][R4.64] ;  /* 0x0000000804007981 */ /* 0x000ee2000c1e1900 */
[----:B------:R-:W-:Y:S02]  /*0d30*/  IMAD.MOV.U32 R3, RZ, RZ, 0x38c22e45 ;  /* 0x38c22e45ff037424 */ /* 0x000fe400078e00ff */
[----:B------:R-:W-:-:S04]  /*0d40*/  IMAD.MOV.U32 R10, RZ, RZ, 0x4628c000 ;  /* 0x4628c000ff0a7424 */ /* 0x000fc800078e00ff */
[----:B------:R-:W-:Y:S01]  /*0d50*/  FFMA R10, R3, -R10, 1 ;  /* 0x3f800000030a7423 */ /* 0x000fe2000000080a */
[----:B--2---:R-:W-:-:S03]  /*0d60*/  FMUL R12, R2, 3.1415927410125732422 ;  /* 0x40490fdb020c7820 */ /* 0x004fc60000400000 */
[----:B------:R-:W-:Y:S01]  /*0d70*/  FFMA R2, R10, R3, 9.259259240934625268e-05 ;  /* 0x38c22e450a027423 */ /* 0x000fe20000000003 */
[----:B------:R-:W0:Y:S03]  /*0d80*/  FCHK P0, R12, 10800 ;  /* 0x4628c0000c007902 */ /* 0x000e260000000000 */
[----:B------:R-:W-:Y:S01]  /*0d90*/  FFMA R15, R2, R12, RZ ;  /* 0x0000000c020f7223 */ /* 0x000fe200000000ff */
[----:B---3--:R-:W-:-:S03]  /*0da0*/  FMUL R0, R0, 3.1415927410125732422 ;  /* 0x40490fdb00007820 */ /* 0x008fc60000400000 */
[----:B------:R-:W-:-:S04]  /*0db0*/  FFMA R10, R15, -10800, R12 ;  /* 0xc628c0000f0a7823 */ /* 0x000fc8000000000c */
[----:B------:R-:W-:Y:S01]  /*0dc0*/  FFMA R15, R2, R10, R15 ;  /* 0x0000000a020f7223 */ /* 0x000fe2000000000f */
[----:B0-----:R-:W-:Y:S06]  /*0dd0*/  @!P0 BRA `(.L_x_10) ;  /* 0x0000000000108947 */ /* 0x001fec0003800000 */
[----:B------:R-:W-:Y:S01]  /*0de0*/  MOV R2, R12 ;  /* 0x0000000c00027202 */ /* 0x000fe20000000f00 */
[----:B------:R-:W-:Y:S01]  /*0df0*/  IMAD.MOV.U32 R3, RZ, RZ, 0x4628c000 ;  /* 0x4628c000ff037424 */ /* 0x000fe200078e00ff */
[----:B------:R-:W-:-:S07]  /*0e00*/  MOV R4, 0xe20 ;  /* 0x00000e2000047802 */ /* 0x000fce0000000f00 */
[----:B------:R-:W-:Y:S05]  /*0e10*/  CALL.REL.NOINC `($__internal_0_$__cuda_sm3x_div_rn_noftz_f32_slowpath) ;  /* 0x0000001000fc7944 */ /* 0x000fea0003c00000 */
.L_x_10:
[C---:B------:R-:W-:Y:S01]  /*0e20*/  FMUL R2, R15.reuse, 0.63661974668502807617 ;  /* 0x3f22f9830f027820 */ /* 0x040fe20000400000 */
[----:B------:R-:W-:Y:S01]  /*0e30*/  FSETP.GE.AND P0, PT, |R15|, 105615, PT ;  /* 0x47ce47800f00780b */ /* 0x000fe20003f06200 */
[----:B------:R-:W-:Y:S04]  /*0e40*/  BSSY.RECONVERGENT B0, `(.L_x_11) ;  /* 0x0000040000007945 */ /* 0x000fe80003800200 */
[----:B------:R-:W0:Y:S02]  /*0e50*/  F2I.NTZ R2, R2 ;  /* 0x0000000200027305 */ /* 0x000e240000203100 */
[----:B0-----:R-:W-:Y:S01]  /*0e60*/  I2FP.F32.S32 R18, R2 ;  /* 0x0000000200127245 */ /* 0x001fe20000201400 */
[----:B------:R-:W-:-:S04]  /*0e70*/  IMAD.MOV.U32 R19, RZ, RZ, R2 ;  /* 0x000000ffff137224 */ /* 0x000fc800078e0002 */
        /* <DEDUP_REMOVED lines=9> */
[----:B------:R-:W-:Y:S02]  /*0f10*/  IMAD.SHL.U32 R3, R15, 0x100, RZ ;  /* 0x000001000f037824 */ /* 0x000fe400078e00ff */
[----:B------:R-:W-:Y:S02]  /*0f20*/  HFMA2 R10, -RZ, RZ, 0, 0 ;  /* 0x00000000ff0a7431 */ /* 0x000fe400000001ff */
[----:B------:R-:W-:Y:S01]  /*0f30*/  IMAD.MOV.U32 R2, RZ, RZ, R1 ;  /* 0x000000ffff027224 */ /* 0x000fe200078e0001 */
[----:B------:R-:W0:Y:S01]  /*0f40*/  LDCU.64 UR6, c[0x4][URZ] ;  /* 0x01000000ff0677ac */ /* 0x000e220008000a00 */
[----:B------:R-:W-:Y:S01]  /*0f50*/  LOP3.LUT R11, R3, 0x80000000, RZ, 0xfc, !PT ;  /* 0x80000000030b7812 */ /* 0x000fe200078efcff */
[----:B------:R-:W-:Y:S01]  /*0f60*/  UMOV UR5, URZ ;  /* 0x000000ff00057c82 */ /* 0x000fe20008000000 */
[----:B------:R-:W-:-:S05]  /*0f70*/  UMOV UR4, URZ ;  /* 0x000000ff00047c82 */ /* 0x000fca0008000000 */
.L_x_13:
[----:B0-----:R-:W-:Y:S02]  /*0f80*/  IMAD.U32 R12, RZ, RZ, UR6 ;  /* 0x00000006ff0c7e24 */ /* 0x001fe4000f8e00ff */
        /* <DEDUP_REMOVED lines=28> */
[C---:B------:R-:W-:Y:S02]  /*1150*/  SHF.L.W.U32.HI R4, R3.reuse, 0x2, R2 ;  /* 0x0000000203047819 */ /* 0x040fe40000010e02 */
[----:B------:R-:W-:Y:S02]  /*1160*/  SHF.L.U32 R3, R3, 0x2, RZ ;  /* 0x0000000203037819 */ /* 0x000fe400000006ff */
[----:B------:R-:W-:-:S04]  /*1170*/  SHF.R.S32.HI R5, RZ, 0x1f, R4 ;  /* 0x0000001fff057819 */ /* 0x000fc80000011404 */
[C---:B------:R-:W-:Y:S02]  /*1180*/  LOP3.LUT R12, R5.reuse, R3, RZ, 0x3c, !PT ;  /* 0x00000003050c7212 */ /* 0x040fe400078e3cff */
[----:B------:R-:W-:Y:S02]  /*1190*/  LOP3.LUT R13, R5, R4, RZ, 0x3c, !PT ;  /* 0x00000004050d7212 */ /* 0x000fe400078e3cff */
[----:B------:R-:W-:Y:S02]  /*11a0*/  SHF.R.U32.HI R3, RZ, 0x1e, R2 ;  /* 0x0000001eff037819 */ /* 0x000fe40000011602 */
[C---:B------:R-:W-:Y:S02]  /*11b0*/  LOP3.LUT R5, R4.reuse, R15, RZ, 0x3c, !PT ;  /* 0x0000000f04057212 */ /* 0x040fe400078e3cff */
[----:B------:R-:W0:Y:S01]  /*11c0*/  I2F.F64.S64 R12, R12 ;  /* 0x0000000c000c7312 */ /* 0x000e220000301c00 */
[----:B------:R-:W-:Y:S02]  /*11d0*/  LEA.HI R2, R4, R3, RZ, 0x1 ;  /* 0x0000000304027211 */ /* 0x000fe400078f08ff */
[----:B------:R-:W-:-:S03]  /*11e0*/  ISETP.GE.AND P1, PT, R5, RZ, PT ;  /* 0x000000ff0500720c */ /* 0x000fc60003f26270 */
[----:B------:R-:W-:-:S04]  /*11f0*/  IMAD.MOV R3, RZ, RZ, -R2 ;  /* 0x000000ffff037224 */ /* 0x000fc800078e0a02 */
[----:B------:R-:W-:Y:S01]  /*1200*/  @!P0 IMAD.MOV.U32 R2, RZ, RZ, R3 ;  /* 0x000000ffff028224 */ /* 0x000fe200078e0003 */
[----:B0-----:R-:W-:-:S10]  /*1210*/  DMUL R10, R12, UR4 ;  /* 0x000000040c0a7c28 */ /* 0x001fd40008000000 */
[----:B------:R-:W0:Y:S02]  /*1220*/  F2F.F32.F64 R10, R10 ;  /* 0x0000000a000a7310 */ /* 0x000e240000301000 */
[----:B0-----:R-:W-:-:S07]  /*1230*/  FSEL R3, -R10, R10, !P1 ;  /* 0x0000000a0a037208 */ /* 0x001fce0004800100 */
.L_x_12:
[----:B------:R-:W-:Y:S05]  /*1240*/  BSYNC.RECONVERGENT B0 ;  /* 0x0000000000007941 */ /* 0x000fea0003800200 */
.L_x_11:
        /* <DEDUP_REMOVED lines=13> */
[----:B------:R-:W-:Y:S01]  /*1320*/  FFMA R4, R5, R4, R10 ;  /* 0x0000000405047223 */ /* 0x000fe2000000000a */
        /* <DEDUP_REMOVED lines=8> */
[----:B------:R-:W-:Y:S01]  /*13b0*/  @!P0 MOV R19, RZ ;  /* 0x000000ff00138202 */ /* 0x000fe20000000f00 */
[----:B------:R-:W-:Y:S06]  /*13c0*/  @!P0 BRA `(.L_x_15) ;  /* 0x0000000000bc8947 */ /* 0x000fec0003800000 */
[----:B------:R-:W0:Y:S01]  /*13d0*/  LDC.64 R2, c[0x4][RZ] ;  /* 0x01000000ff027b82 */ /* 0x000e220000000a00 */
[----:B------:R-:W-:Y:S01]  /*13e0*/  IMAD.SHL.U32 R4, R15, 0x100, RZ ;  /* 0x000001000f047824 */ /* 0x000fe200078e00ff */
[----:B------:R-:W-:Y:S01]  /*13f0*/  UMOV UR4, URZ ;  /* 0x000000ff00047c82 */ /* 0x000fe20008000000 */
[----:B------:R-:W-:Y:S02]  /*1400*/  IMAD.MOV.U32 R10, RZ, RZ, RZ ;  /* 0x000000ffff0a7224 */ /* 0x000fe400078e00ff */
[----:B------:R-:W-:Y:S01]  /*1410*/  IMAD.MOV.U32 R18, RZ, RZ, RZ ;  /* 0x000000ffff127224 */ /* 0x000fe200078e00ff */
[----:B------:R-:W-:-:S07]  /*1420*/  LOP3.LUT R21, R4, 0x80000000, RZ, 0xfc, !PT ;  /* 0x8000000004157812 */ /* 0x000fce00078efcff */
.L_x_16:
[----:B0-----:R-:W-:-:S05]  /*1430*/  IMAD.WIDE.U32 R12, R18, 0x4, R2 ;  /* 0x00000004120c7825 */ /* 0x001fca00078e0002 */
[----:B-1----:R-:W2:Y:S01]  /*1440*/  LDG.E.CONSTANT R4, desc[UR8][R12.64] ;  /* 0x000000080c047981 */ /* 0x002ea2000c1e9900 */
[C---:B------:R-:W-:Y:S02]  /*1450*/  IMAD R19, R18.reuse, 0x4, R1 ;  /* 0x0000000412137824 */ /* 0x040fe400078e0201 */
        /* <DEDUP_REMOVED lines=10> */
[----:B------:R-:W-:Y:S02]  /*1500*/  LOP3.LUT P0, RZ, R5, 0x1f, RZ, 0xc0, !PT ;  /* 0x0000001f05ff7812 */ /* 0x000fe4000780c0ff */
[----:B------:R-:W-:-:S04]  /*1510*/  IADD3 R2, PT, PT, R2, -0x80, RZ ;  /* 0xffffff8002027810 */ /* 0x000fc80007ffe0ff */
[----:B------:R-:W-:-:S05]  /*1520*/  SHF.R.U32.HI R2, RZ, 0x5, R2 ;  /* 0x00000005ff027819 */ /* 0x000fca0000011602 */
[----:B------:R-:W-:-:S05]  /*1530*/  IMAD R18, R2, -0x4, R1 ;  /* 0xfffffffc02127824 */ /* 0x000fca00078e0201 */
[----:B------:R-:W2:Y:S04]  /*1540*/  LDL R2, [R18+0x18] ;  /* 0x0000180012027983 */ /* 0x000ea80000100800 */
[----:B------:R-:W2:Y:S04]  /*1550*/  LDL R3, [R18+0x14] ;  /* 0x0000140012037983 */ /* 0x000ea80000100800 */
[----:B-1----:R-:W3:Y:S01]  /*1560*/  @P0 LDL R4, [R18+0x10] ;  /* 0x0000100012040983 */ /* 0x002ee20000100800 */
[----:B------:R-:W-:Y:S01]  /*1570*/  LOP3.LUT R5, R5, 0x1f, RZ, 0xc0, !PT ;  /* 0x0000001f05057812 */ /* 0x000fe200078ec0ff */
[----:B------:R-:W-:Y:S01]  /*1580*/  UMOV UR4, 0x54442d19 ;  /* 0x54442d1900047882 */ /* 0x000fe20000000000 */
[----:B------:R-:W-:Y:S01]  /*1590*/  UMOV UR5, 0x3bf921fb ;  /* 0x3bf921fb00057882 */ /* 0x000fe20000000000 */
[----:B------:R-:W-:-:S02]  /*15a0*/  ISETP.GE.AND P1, PT, R15, RZ, PT ;  /* 0x000000ff0f00720c */ /* 0x000fc40003f26270 */
[-C--:B--2---:R-:W-:Y:S02]  /*15b0*/  @P0 SHF.L.W.U32.HI R2, R3, R5.reuse, R2 ;  /* 0x0000000503020219 */ /* 0x084fe40000010e02 */
[----:B---3--:R-:W-:Y:S02]  /*15c0*/  @P0 SHF.L.W.U32.HI R3, R4, R5, R3 ;  /* 0x0000000504030219 */ /* 0x008fe40000010e03 */
[--C-:B------:R-:W-:Y:S02]  /*15d0*/  SHF.R.U32.HI R19, RZ, 0x1e, R2.reuse ;  /* 0x0000001eff137819 */ /* 0x100fe40000011602 */
[C---:B------:R-:W-:Y:S01]  /*15e0*/  SHF.L.W.U32.HI R4, R3.reuse, 0x2, R2 ;  /* 0x0000000203047819 */ /* 0x040fe20000010e02 */
[----:B------:R-:W-:-:S03]  /*15f0*/  IMAD.SHL.U32 R3, R3, 0x4, RZ ;  /* 0x0000000403037824 */ /* 0x000fc600078e00ff */
[----:B------:R-:W-:Y:S02]  /*1600*/  SHF.R.S32.HI R5, RZ, 0x1f, R4 ;  /* 0x0000001fff057819 */ /* 0x000fe40000011404 */
[C---:B------:R-:W-:Y:S02]  /*1610*/  LEA.HI R19, R4.reuse, R19, RZ, 0x1 ;  /* 0x0000001304137211 */ /* 0x040fe400078f08ff */
[C---:B------:R-:W-:Y:S02]  /*1620*/  LOP3.LUT R12, R5.reuse, R3, RZ, 0x3c, !PT ;  /* 0x00000003050c7212 */ /* 0x040fe400078e3cff */
[----:B------:R-:W-:Y:S01]  /*1630*/  LOP3.LUT R13, R5, R4, RZ, 0x3c, !PT ;  /* 0x00000004050d7212 */ /* 0x000fe200078e3cff */
[----:B------:R-:W-:Y:S01]  /*1640*/  IMAD.MOV R2, RZ, RZ, -R19 ;  /* 0x000000ffff027224 */ /* 0x000fe200078e0a13 */
[----:B------:R-:W-:-:S03]  /*1650*/  LOP3.LUT R15, R4, R15, RZ, 0x3c, !PT ;  /* 0x0000000f040f7212 */ /* 0x000fc600078e3cff */
[----:B------:R-:W-:Y:S01]  /*1660*/  @!P1 IMAD.MOV.U32 R19, RZ, RZ, R2 ;  /* 0x000000ffff139224 */ /* 0x000fe200078e0002 */
[----:B------:R-:W1:Y:S01]  /*1670*/  I2F.F64.S64 R12, R12 ;  /* 0x0000000c000c7312 */ /* 0x000e620000301c00 */
[----:B------:R-:W-:Y:S01]  /*1680*/  ISETP.GE.AND P0, PT, R15, RZ, PT ;  /* 0x000000ff0f00720c */ /* 0x000fe20003f06270 */
[----:B-1----:R-:W-:-:S10]  /*1690*/  DMUL R20, R12, UR4 ;  /* 0x000000040c147c28 */ /* 0x002fd40008000000 */
[----:B------:R-:W1:Y:S02]  /*16a0*/  F2F.F32.F64 R20, R20 ;  /* 0x0000001400147310 */ /* 0x000e640000301000 */
[----:B01----:R-:W-:-:S07]  /*16b0*/  FSEL R18, -R20, R20, !P0 ;  /* 0x0000001414127208 */ /* 0x003fce0004000100 */
.L_x_15:
[----:B------:R-:W-:Y:S05]  /*16c0*/  BSYNC.RECONVERGENT B0 ;  /* 0x0000000000007941 */ /* 0x000fea0003800200 */
.L_x_14:
[C---:B------:R-:W-:Y:S01]  /*16d0*/  LOP3.LUT R2, R19.reuse, 0x1, RZ, 0xc0, !PT ;  /* 0x0000000113027812 */ /* 0x040fe200078ec0ff */
[----:B------:R-:W-:Y:S01]  /*16e0*/  FMUL R3, R18, R18 ;  /* 0x0000001212037220 */ /* 0x000fe20000400000 */
[----:B------:R-:W-:Y:S01]  /*16f0*/  IMAD.MOV.U32 R13, RZ, RZ, 0x38c22e45 ;  /* 0x38c22e45ff0d7424 */ /* 0x000fe200078e00ff */
[----:B------:R-:W-:Y:S02]  /*1700*/  IADD3 R19, PT, PT, R19, 0x1, RZ ;  /* 0x0000000113137810 */ /* 0x000fe40007ffe0ff */
[----:B------:R-:W-:Y:S01]  /*1710*/  ISETP.NE.U32.AND P0, PT, R2, 0x1, PT ;  /* 0x000000010200780c */ /* 0x000fe20003f05070 */
[----:B------:R-:W-:Y:S02]  /*1720*/  IMAD.MOV.U32 R2, RZ, RZ, 0x4628c000 ;  /* 0x4628c000ff027424 */ /* 0x000fe400078e00ff */
[----:B------:R-:W-:Y:S01]  /*1730*/  FFMA R14, R3, R14, -0.0013887860113754868507 ;  /* 0xbab607ed030e7423 */ /* 0x000fe2000000000e */
[----:B------:R-:W-:Y:S01]  /*1740*/  LOP3.LUT P1, RZ, R19, 0x2, RZ, 0xc0, !PT ;  /* 0x0000000213ff7812 */ /* 0x000fe2000782c0ff */
[----:B------:R-:W-:Y:S01]  /*1750*/  FFMA R2, -R13, R2, 1 ;  /* 0x3f8000000d027423 */ /* 0x000fe20000000102 */
[----:B------:R-:W-:-:S02]  /*1760*/  FSEL R16, R16, 0.0083327032625675201416, P0 ;  /* 0x3c0885e410107808 */ /* 0x000fc40000000000 */
[----:B------:R-:W-:Y:S01]  /*1770*/  FSEL R14, R14, -0.00019574658654164522886, P0 ;  /* 0xb94d41530e0e7808 */ /* 0x000fe20000000000 */
[----:B------:R-:W-:Y:S01]  /*1780*/  FFMA R13, R2, -R13, -9.259259240934625268e-05 ;  /* 0xb8c22e45020d7423 */ /* 0x000fe2000000080d */
[----:B------:R-:W-:Y:S02]  /*1790*/  FSEL R17, -R17, -0.16666662693023681641, P0 ;  /* 0xbe2aaaa811117808 */ /* 0x000fe40000000100 */
[----:B------:R-:W-:Y:S01]  /*17a0*/  FSEL R2, R18, 1, !P0 ;  /* 0x3f80000012027808 */ /* 0x000fe20004000000 */
[----:B------:R-:W0:Y:S01]  /*17b0*/  FCHK P0, R0, -10800 ;  /* 0xc628c00000007902 */ /* 0x000e220000000000 */
[----:B------:R-:W-:Y:S01]  /*17c0*/  FFMA R14, R3, R14, R16 ;  /* 0x0000000e030e7223 */ /* 0x000fe20000000010 */
[----:B------:R-:W-:-:S03]  /*17d0*/  FFMA R4, R0, R13, RZ ;  /* 0x0000000d00047223 */ /* 0x000fc600000000ff */
[C---:B------:R-:W-:Y:S01]  /*17e0*/  FFMA R14, R3.reuse, R14, R17 ;  /* 0x0000000e030e7223 */ /* 0x040fe20000000011 */
[----:B------:R-:W-:Y:S01]  /*17f0*/  FFMA R3, R3, R2, RZ ;  /* 0x0000000203037223 */ /* 0x000fe200000000ff */
[----:B------:R-:W-:-:S03]  /*1800*/  FFMA R10, R4, 10800, R0 ;  /* 0x4628c000040a7823 */ /* 0x000fc60000000000 */
[----:B------:R-:W-:Y:S01]  /*1810*/  FFMA R5, R3, R14, R2 ;  /* 0x0000000e03057223 */ /* 0x000fe20000000002 */
[----:B------:R-:W-:-:S03]  /*1820*/  FFMA R4, R13, R10, R4 ;  /* 0x0000000a0d047223 */ /* 0x000fc60000000004 */
[----:B------:R-:W-:Y:S01]  /*1830*/  @P1 FADD R5, RZ, -R5 ;  /* 0x80000005ff051221 */ /* 0x000fe20000000000 */
[----:B0-----:R-:W-:Y:S06]  /*1840*/  @!P0 BRA `(.L_x_17) ;  /* 0x0000000000148947 */ /* 0x001fec0003800000 */
[----:B------:R-:W-:Y:S01]  /*1850*/  IMAD.MOV.U32 R2, RZ, RZ, R0 ;  /* 0x000000ffff027224 */ /* 0x000fe200078e0000 */
[----:B------:R-:W-:Y:S01]  /*1860*/  MOV R4, 0x1890 ;  /* 0x0000189000047802 */ /* 0x000fe20000000f00 */
[----:B------:R-:W-:-:S07]  /*1870*/  IMAD.MOV.U32 R3, RZ, RZ, -0x39d74000 ;  /* 0xc628c000ff037424 */ /* 0x000fce00078e00ff */
[----:B------:R-:W-:Y:S05]  /*1880*/  CALL.REL.NOINC `($__internal_0_$__cuda_sm3x_div_rn_noftz_f32_slowpath) ;  /* 0x0000000800607944 */ /* 0x000fea0003c00000 */
[----:B------:R-:W-:-:S07]  /*1890*/  IMAD.MOV.U32 R4, RZ, RZ, R15 ;  /* 0x000000ffff047224 */ /* 0x000fce00078e000f */
.L_x_17:
[----:B------:R-:W-:Y:S01]  /*18a0*/  FADD R15, R4, R7 ;  /* 0x00000007040f7221 */ /* 0x000fe20000000000 */
[----:B------:R-:W-:Y:S03]  /*18b0*/  BSSY.RECONVERGENT B0, `(.L_x_18) ;  /* 0x000003c000007945 */ /* 0x000fe60003800200 */
[C---:B------:R-:W-:Y:S01]  /*18c0*/  FMUL R0, R15.reuse, 0.63661974668502807617 ;  /* 0x3f22f9830f007820 */ /* 0x040fe20000400000 */
[----:B------:R-:W-:-:S05]  /*18d0*/  FSETP.GE.AND P0, PT, |R15|, 105615, PT ;  /* 0x47ce47800f00780b */ /* 0x000fca0003f06200 */
[----:B------:R-:W0:Y:S02]  /*18e0*/  F2I.NTZ R0, R0 ;  /* 0x0000000000007305 */ /* 0x000e240000203100 */
[----:B0-----:R-:W-:-:S05]  /*18f0*/  I2FP.F32.S32 R2, R0 ;  /* 0x0000000000027245 */ /* 0x001fca0000201400 */
[----:B------:R-:W-:-:S04]  /*1900*/  FFMA R3, R2, -1.5707962512969970703, R15 ;  /* 0xbfc90fda02037823 */ /* 0x000fc8000000000f */
[----:B------:R-:W-:-:S04]  /*1910*/  FFMA R3, R2, -7.5497894158615963534e-08, R3 ;  /* 0xb3a2216802037823 */ /* 0x000fc80000000003 */
[----:B------:R-:W-:Y:S01]  /*1920*/  FFMA R2, R2, -5.3903029534742383927e-15, R3 ;  /* 0xa7c234c502027823 */ /* 0x000fe20000000003 */
[----:B------:R-:W-:Y:S06]  /*1930*/  @!P0 BRA `(.L_x_19) ;  /* 0x0000000000cc8947 */ /* 0x000fec0003800000 */
[----:B------:R-:W-:-:S13]  /*1940*/  FSETP.NEU.AND P0, PT, |R15|, +INF , PT ;  /* 0x7f8000000f00780b */ /* 0x000fda0003f0d200 */
[----:B------:R-:W-:Y:S01]  /*1950*/  @!P0 FMUL R2, RZ, R15 ;  /* 0x0000000fff028220 */ /* 0x000fe20000400000 */
[----:B------:R-:W-:Y:S01]  /*1960*/  @!P0 IMAD.MOV.U32 R0, RZ, RZ, RZ ;  /* 0x000000ffff008224 */ /* 0x000fe200078e00ff */
[----:B------:R-:W-:Y:S06]  /*1970*/  @!P0 BRA `(.L_x_19) ;  /* 0x0000000000bc8947 */ /* 0x000fec0003800000 */
[----:B------:R-:W0:Y:S01]  /*1980*/  LDC.64 R2, c[0x4][RZ] ;  /* 0x01000000ff027b82 */ /* 0x000e220000000a00 */
[----:B------:R-:W-:Y:S01]  /*1990*/  IMAD.SHL.U32 R0, R15, 0x100, RZ ;  /* 0x000001000f007824 */ /* 0x000fe200078e00ff */
[----:B------:R-:W-:Y:S01]  /*19a0*/  MOV R10, RZ ;  /* 0x000000ff000a7202 */ /* 0x000fe20000000f00 */
[----:B------:R-:W-:Y:S01]  /*19b0*/  IMAD.MOV.U32 R4, RZ, RZ, RZ ;  /* 0x000000ffff047224 */ /* 0x000fe200078e00ff */
[----:B------:R-:W-:Y:S02]  /*19c0*/  UMOV UR4, URZ ;  /* 0x000000ff00047c82 */ /* 0x000fe40008000000 */
[----:B------:R-:W-:-:S07]  /*19d0*/  LOP3.LUT R21, R0, 0x80000000, RZ, 0xfc, !PT ;  /* 0x8000000000157812 */ /* 0x000fce00078efcff */
.L_x_20:
[----:B0-----:R-:W-:-:S05]  /*19e0*/  IMAD.WIDE.U32 R16, R4, 0x4, R2 ;  /* 0x0000000404107825 */ /* 0x001fca00078e0002 */
        /* <DEDUP_REMOVED lines=11> */
[C---:B-1----:R-:W-:Y:S02]  /*1aa0*/  LOP3.LUT R0, R4.reuse, 0xe0, RZ, 0xc0, !PT ;  /* 0x000000e004007812 */ /* 0x042fe400078ec0ff */
        /* <DEDUP_REMOVED lines=15> */
[----:B------:R-:W-:Y:S02]  /*1ba0*/  SHF.R.S32.HI R4, RZ, 0x1f, R2 ;  /* 0x0000001fff047819 */ /* 0x000fe40000011402 */
[----:B------:R-:W-:Y:S02]  /*1bb0*/  LOP3.LUT R15, R2, R15, RZ, 0x3c, !PT ;  /* 0x0000000f020f7212 */ /* 0x000fe400078e3cff */
[C---:B------:R-:W-:Y:S02]  /*1bc0*/  LOP3.LUT R12, R4.reuse, R3, RZ, 0x3c, !PT ;  /* 0x00000003040c7212 */ /* 0x040fe400078e3cff */
        /* <DEDUP_REMOVED lines=10> */
.L_x_19:
[----:B------:R-:W-:Y:S05]  /*1c70*/  BSYNC.RECONVERGENT B0 ;  /* 0x0000000000007941 */ /* 0x000fea0003800200 */
.L_x_18:
[----:B------:R-:W-:Y:S01]  /*1c80*/  LOP3.LUT R10, R0, 0x1, RZ, 0xc0, !PT ;  /* 0x00000001000a7812 */ /* 0x000fe200078ec0ff */
[----:B------:R-:W-:Y:S02]  /*1c90*/  IMAD.MOV.U32 R4, RZ, RZ, 0x37cbac00 ;  /* 0x37cbac00ff047424 */ /* 0x000fe400078e00ff */
[----:B------:R-:W-:Y:S01]  /*1ca0*/  FMUL R3, R2, R2 ;  /* 0x0000000202037220 */ /* 0x000fe20000400000 */
[----:B------:R-:W-:Y:S01]  /*1cb0*/  VIADD R0, R0, 0x1 ;  /* 0x0000000100007836 */ /* 0x000fe20000000000 */
[----:B------:R-:W-:Y:S01]  /*1cc0*/  ISETP.NE.U32.AND P0, PT, R10, 0x1, PT ;  /* 0x000000010a00780c */ /* 0x000fe20003f05070 */
[----:B------:R-:W-:Y:S02]  /*1cd0*/  IMAD.MOV.U32 R10, RZ, RZ, 0x3c0885e4 ;  /* 0x3c0885e4ff0a7424 */ /* 0x000fe400078e00ff */
[----:B------:R-:W-:Y:S01]  /*1ce0*/  FFMA R4, R3, R4, -0.0013887860113754868507 ;  /* 0xbab607ed03047423 */ /* 0x000fe20000000004 */
[----:B------:R-:W-:Y:S01]  /*1cf0*/  IMAD.MOV.U32 R15, RZ, RZ, 0x3e2aaaa8 ;  /* 0x3e2aaaa8ff0f7424 */ /* 0x000fe200078e00ff */
[----:B------:R-:W-:Y:S01]  /*1d00*/  LOP3.LUT P1, RZ, R0, 0x2, RZ, 0xc0, !PT ;  /* 0x0000000200ff7812 */ /* 0x000fe2000782c0ff */
[----:B------:R-:W-:Y:S01]  /*1d10*/  FMUL R5, R8, R5 ;  /* 0x0000000508057220 */ /* 0x000fe20000400000 */
[----:B------:R-:W-:Y:S01]  /*1d20*/  FSEL R10, R10, 0.041666727513074874878, !P0 ;  /* 0x3d2aaabb0a0a7808 */ /* 0x000fe20004000000 */
[----:B------:R-:W-:Y:S01]  /*1d30*/  BSSY.RECONVERGENT B0, `(.L_x_21) ;  /* 0x0000035000007945 */ /* 0x000fe20003800200 */
[----:B------:R-:W-:-:S02]  /*1d40*/  FSEL R4, R4, -0.00019574658654164522886, P0 ;  /* 0xb94d415304047808 */ /* 0x000fc40000000000 */
[----:B------:R-:W-:Y:S02]  /*1d50*/  FSEL R0, R2, 1, !P0 ;  /* 0x3f80000002007808 */ /* 0x000fe40004000000 */
[----:B------:R-:W-:Y:S01]  /*1d60*/  FSEL R15, -R15, -0.4999999701976776123, !P0 ;  /* 0xbeffffff0f0f7808 */ /* 0x000fe20004000100 */
[C---:B------:R-:W-:Y:S02]  /*1d70*/  FFMA R4, R3.reuse, R4, R10 ;  /* 0x0000000403047223 */ /* 0x040fe4000000000a */
[C---:B------:R-:W-:Y:S02]  /*1d80*/  FFMA R13, R3.reuse, R0, RZ ;  /* 0x00000000030d7223 */ /* 0x040fe400000000ff */
[----:B------:R-:W-:-:S04]  /*1d90*/  FFMA R4, R3, R4, R15 ;  /* 0x0000000403047223 */ /* 0x000fc8000000000f */
[----:B------:R-:W-:Y:S01]  /*1da0*/  FFMA R0, R13, R4, R0 ;  /* 0x000000040d007223 */ /* 0x000fe20000000000 */
[----:B------:R-:W-:-:S03]  /*1db0*/  IMAD.MOV.U32 R4, RZ, RZ, 0x40490fdb ;  /* 0x40490fdbff047424 */ /* 0x000fc600078e00ff */
[----:B------:R-:W-:-:S04]  /*1dc0*/  @P1 FADD R0, RZ, -R0 ;  /* 0x80000000ff001221 */ /* 0x000fc80000000000 */
[----:B------:R-:W-:Y:S01]  /*1dd0*/  FMUL R5, R0, R5 ;  /* 0x0000000500057220 */ /* 0x000fe20000400000 */
[----:B------:R-:W-:-:S03]  /*1de0*/  MOV R0, 0x3f000000 ;  /* 0x3f00000000007802 */ /* 0x000fc60000000f00 */
[----:B------:R-:W-:-:S05]  /*1df0*/  FFMA R5, R6, R11, R5 ;  /* 0x0000000b06057223 */ /* 0x000fca0000000005 */
[----:B------:R-:W-:-:S04]  /*1e00*/  FMNMX.NAN R5, R5, 1, PT ;  /* 0x3f80000005057809 */ /* 0x000fc80003820000 */
[----:B------:R-:W-:-:S04]  /*1e10*/  FMNMX.NAN R5, R5, -1, !PT ;  /* 0xbf80000005057809 */ /* 0x000fc80007820000 */
[C---:B------:R-:W-:Y:S01]  /*1e20*/  FSETP.NEU.AND P1, PT, |R5|.reuse, 1, PT ;  /* 0x3f8000000500780b */ /* 0x040fe20003f2d200 */
[C---:B------:R-:W-:Y:S01]  /*1e30*/  FFMA R0, |R5|.reuse, -R0, 0.5 ;  /* 0x3f00000005007423 */ /* 0x040fe20000000a00 */
[----:B------:R-:W-:-:S03]  /*1e40*/  FSETP.GT.AND P0, PT, |R5|, 0.56000000238418579102, PT ;  /* 0x3f0f5c290500780b */ /* 0x000fc60003f04200 */
[----:B------:R-:W0:Y:S02]  /*1e50*/  MUFU.RSQ R3, R0 ;  /* 0x0000000000037308 */ /* 0x000e240000001400 */
[----:B0-----:R-:W-:Y:S01]  /*1e60*/  FMUL R2, R0, R3 ;  /* 0x0000000300027220 */ /* 0x001fe20000400000 */
[----:B------:R-:W-:-:S04]  /*1e70*/  FMUL R3, R3, -0.5 ;  /* 0xbf00000003037820 */ /* 0x000fc80000400000 */
[----:B------:R-:W-:-:S04]  /*1e80*/  FFMA R3, R2, R3, 0.5 ;  /* 0x3f00000002037423 */ /* 0x000fc80000000003 */
[----:B------:R-:W-:-:S05]  /*1e90*/  FFMA R3, R2, R3, R2 ;  /* 0x0000000302037223 */ /* 0x000fca0000000002 */
[----:B------:R-:W-:Y:S01]  /*1ea0*/  FSEL R2, R3, RZ, P1 ;  /* 0x000000ff03027208 */ /* 0x000fe20000800000 */
[----:B------:R-:W-:Y:S01]  /*1eb0*/  IMAD.MOV.U32 R3, RZ, RZ, 0x3d10ecef ;  /* 0x3d10ecefff037424 */ /* 0x000fe200078e00ff */
[----:B------:R-:W-:Y:S02]  /*1ec0*/  FSETP.GT.AND P1, PT, R5, 0.56000000238418579102, PT ;  /* 0x3f0f5c290500780b */ /* 0x000fe40003f24000 */
[----:B------:R-:W-:-:S04]  /*1ed0*/  FSEL R2, R2, |R5|, P0 ;  /* 0x4000000502027208 */ /* 0x000fc80000000000 */
[----:B------:R-:W-:Y:S01]  /*1ee0*/  LOP3.LUT R2, R2, 0x80000000, R5, 0xb8, !PT ;  /* 0x8000000002027812 */ /* 0x000fe200078eb805 */
[----:B------:R-:W-:-:S04]  /*1ef0*/  IMAD.MOV.U32 R5, RZ, RZ, 0x3ea2f983 ;  /* 0x3ea2f983ff057424 */ /* 0x000fc800078e00ff */
[----:B------:R-:W-:-:S04]  /*1f00*/  FMUL R0, R2, R2 ;  /* 0x0000000202007220 */ /* 0x000fc80000400000 */
[----:B------:R-:W-:-:S04]  /*1f10*/  FFMA R3, R0, R3, 0.016980519518256187439 ;  /* 0x3c8b1abb00037423 */ /* 0x000fc80000000003 */
[----:B------:R-:W-:-:S04]  /*1f20*/  FFMA R3, R0, R3, 0.030762933194637298584 ;  /* 0x3cfc028c00037423 */ /* 0x000fc80000000003 */
[----:B------:R-:W-:-:S04]  /*1f30*/  FFMA R3, R0, R3, 0.044709417968988418579 ;  /* 0x3d37213900037423 */ /* 0x000fc80000000003 */
[----:B------:R-:W-:-:S04]  /*1f40*/  FFMA R3, R0, R3, 0.074989043176174163818 ;  /* 0x3d9993db00037423 */ /* 0x000fc80000000003 */
[----:B------:R-:W-:-:S04]  /*1f50*/  FFMA R3, R0, R3, 0.16666707396507263184 ;  /* 0x3e2aaac600037423 */ /* 0x000fc80000000003 */
[----:B------:R-:W-:-:S04]  /*1f60*/  FMUL R3, R0, R3 ;  /* 0x0000000300037220 */ /* 0x000fc80000400000 */
[----:B------:R-:W-:Y:S01]  /*1f70*/  FFMA R2, R2, R3, R2 ;  /* 0x0000000302027223 */ /* 0x000fe20000000002 */
[----:B------:R-:W-:-:S04]  /*1f80*/  IMAD.MOV.U32 R3, RZ, RZ, 0x3fd774eb ;  /* 0x3fd774ebff037424 */ /* 0x000fc800078e00ff */
[----:B------:R-:W-:-:S05]  /*1f90*/  FSEL R0, R2, -R2, P0 ;  /* 0x8000000202007208 */ /* 0x000fca0000000000 */
[----:B------:R-:W-:Y:S01]  /*1fa0*/  @!P1 FFMA R2, R3, 0.93318945169448852539, R0 ;  /* 0x3f6ee58103029823 */ /* 0x000fe20000000000 */
[----:B------:R-:W-:-:S03]  /*1fb0*/  FFMA R0, R5, -R4, 1 ;  /* 0x3f80000005007423 */ /* 0x000fc60000000804 */
[----:B------:R-:W-:Y:S01]  /*1fc0*/  @P0 FADD R2, R2, R2 ;  /* 0x0000000202020221 */ /* 0x000fe20000000000 */
[----:B------:R-:W-:-:S03]  /*1fd0*/  FFMA R3, R0, R5, 0.31830987334251403809 ;  /* 0x3ea2f98300037423 */ /* 0x000fc60000000005 */
[----:B------:R-:W-:-:S04]  /*1fe0*/  FMUL R2, R2, 180 ;  /* 0x4334000002027820 */ /* 0x000fc80000400000 */
[----:B------:R-:W0:Y:S01]  /*1ff0*/  FCHK P0, R2, 3.1415927410125732422 ;  /* 0x40490fdb02007902 */ /* 0x000e220000000000 */
[----:B------:R-:W-:-:S04]  /*2000*/  FFMA R0, R2, R3, RZ ;  /* 0x0000000302007223 */ /* 0x000fc800000000ff */
[----:B------:R-:W-:-:S04]  /*2010*/  FFMA R4, R0, -3.1415927410125732422, R2 ;  /* 0xc0490fdb00047823 */ /* 0x000fc80000000002 */
[----:B------:R-:W-:Y:S01]  /*2020*/  FFMA R0, R3, R4, R0 ;  /* 0x0000000403007223 */ /* 0x000fe20000000000 */
[----:B0-----:R-:W-:Y:S06]  /*2030*/  @!P0 BRA `(.L_x_22) ;  /* 0x0000000000108947 */ /* 0x001fec0003800000 */
[----:B------:R-:W-:Y:S01]  /*2040*/  IMAD.MOV.U32 R3, RZ, RZ, 0x40490fdb ;  /* 0x40490fdbff037424 */ /* 0x000fe200078e00ff */
[----:B------:R-:W-:-:S07]  /*2050*/  MOV R4, 0x2070 ;  /* 0x0000207000047802 */ /* 0x000fce0000000f00 */
[----:B------:R-:W-:Y:S05]  /*2060*/  CALL.REL.NOINC `($__internal_0_$__cuda_sm3x_div_rn_noftz_f32_slowpath) ;  /* 0x0000000000687944 */ /* 0x000fea0003c00000 */
[----:B------:R-:W-:-:S07]  /*2070*/  MOV R0, R15 ;  /* 0x0000000f00007202 */ /* 0x000fce0000000f00 */
.L_x_22:
[----:B------:R-:W-:Y:S05]  /*2080*/  BSYNC.RECONVERGENT B0 ;  /* 0x0000000000007941 */ /* 0x000fea0003800200 */
.L_x_21:
[----:B------:R-:W0:Y:S01]  /*2090*/  S2R R10, SR_LANEID ;  /* 0x00000000000a7919 */ /* 0x000e220000000000 */
[----:B------:R-:W-:Y:S01]  /*20a0*/  VOTEU.ANY UR4, UPT, PT ;  /* 0x0000000000047886 */ /* 0x000fe200038e0100 */
[----:B------:R-:W1:Y:S01]  /*20b0*/  LDC.64 R2, c[0x0][0x398] ;  /* 0x0000e600ff027b82 */ /* 0x000e620000000a00 */
[----:B------:R-:W-:Y:S01]  /*20c0*/  UPOPC UR6, UR4 ;  /* 0x00000004000672bf */ /* 0x000fe20008000000 */
[----:B------:R-:W-:Y:S01]  /*20d0*/  FMUL R0, R0, 4 ;  /* 0x4080000000007820 */ /* 0x000fe20000400000 */
[----:B------:R-:W-:Y:S02]  /*20e0*/  UFLO.U32 UR5, UR4 ;  /* 0x00000004000572bd */ /* 0x000fe400080e0000 */
[----:B------:R-:W-:Y:S01]  /*20f0*/  UIMAD.WIDE.U32 UR6, UR6, 0x1, URZ ;  /* 0x00000001060678a5 */ /* 0x000fe2000f8e00ff */
[----:B------:R-:W2:Y:S01]  /*2100*/  F2I.TRUNC.NTZ R13, R0 ;  /* 0x00000000000d7305 */ /* 0x000ea2000020f100 */
[----:B------:R-:W-:Y:S01]  /*2110*/  UMOV UR4, URZ ;  /* 0x000000ff00047c82 */ /* 0x000fe20008000000 */
[----:B------:R-:W2:Y:S01]  /*2120*/  LDC.64 R4, c[0x0][0x390] ;  /* 0x0000e400ff047b82 */ /* 0x000ea20000000a00 */
[----:B------:R-:W-:-:S02]  /*2130*/  UIADD3 UR4, UPT, UPT, UR7, UR4, URZ ;  /* 0x0000000407047290 */ /* 0x000fc4000fffe0ff */
[----:B------:R-:W-:-:S04]  /*2140*/  IMAD.U32 R11, RZ, RZ, UR7 ;  /* 0x00000007ff0b7e24 */ /* 0x000fc8000f8e00ff */
[----:B------:R-:W-:-:S05]  /*2150*/  IMAD.U32 R11, RZ, RZ, UR4 ;  /* 0x00000004ff0b7e24 */ /* 0x000fca000f8e00ff */
[----:B------:R-:W3:Y:S01]  /*2160*/  LDCU UR4, c[0x0][0x3a0] ;  /* 0x00007400ff0477ac */ /* 0x000ee20008000800 */
[----:B0-----:R-:W-:Y:S01]  /*2170*/  ISETP.EQ.U32.AND P0, PT, R10, UR5, PT ;  /* 0x000000050a007c0c */ /* 0x001fe2000bf02070 */
[----:B------:R-:W-:Y:S01]  /*2180*/  IMAD.U32 R10, RZ, RZ, UR6 ;  /* 0x00000006ff0a7e24 */ /* 0x000fe2000f8e00ff */
[----:B------:R-:W-:Y:S01]  /*2190*/  IADD3 R9, PT, PT, R9, 0x1, RZ ;  /* 0x0000000109097810 */ /* 0x000fe20007ffe0ff */
[----:B--2---:R-:W-:-:S04]  /*21a0*/  IMAD.WIDE R4, R13, 0x4, R4 ;  /* 0x000000040d047825 */ /* 0x004fc800078e0204 */
[----:B------:R-:W-:-:S06]  /*21b0*/  IMAD.MOV.U32 R13, RZ, RZ, 0x1 ;  /* 0x00000001ff0d7424 */ /* 0x000fcc00078e00ff */
[----:B-1----:R0:W-:Y:S01]  /*21c0*/  @P0 REDG.E.ADD.64.STRONG.GPU desc[UR8][R2.64], R10 ;  /* 0x0000000a0200098e */ /* 0x0021e2000c12e508 */
[----:B---3--:R-:W-:-:S03]  /*21d0*/  ISETP.NE.AND P0, PT, R9, UR4, PT ;  /* 0x0000000409007c0c */ /* 0x008fc6000bf05270 */
[----:B------:R0:W-:Y:S10]  /*21e0*/  REDG.E.ADD.STRONG.GPU desc[UR8][R4.64], R13 ;  /* 0x0000000d0400798e */ /* 0x0001f4000c12e108 */
[----:B------:R-:W-:Y:S05]  /*21f0*/  @P0 BRA `(.L_x_23) ;  /* 0xffffffe800b80947 */ /* 0x000fea000383ffff */
[----:B------:R-:W-:Y:S05]  /*2200*/  EXIT ;  /* 0x000000000000794d */ /* 0x000fea0003800000 */
        .weak           $__internal_0_$__cuda_sm3x_div_rn_noftz_f32_slowpath
        .type           $__internal_0_$__cuda_sm3x_div_rn_noftz_f32_slowpath,@function
        .size           $__internal_0_$__cuda_sm3x_div_rn_noftz_f32_slowpath,(.L_x_108 - $__internal_0_$__cuda_sm3x_div_rn_noftz_f32_slowpath)
$__internal_0_$__cuda_sm3x_div_rn_noftz_f32_slowpath:
[----:B------:R-:W-:Y:S01]  /*2210*/  SHF.R.U32.HI R12, RZ, 0x17, R3 ;  /* 0x00000017ff0c7819 */ /* 0x000fe20000011603 */
[----:B------:R-:W-:Y:S01]  /*2220*/  BSSY.RECONVERGENT B1, `(.L_x_24) ;  /* 0x0000062000017945 */ /* 0x000fe20003800200 */
[----:B------:R-:W-:Y:S02]  /*2230*/  SHF.R.U32.HI R10, RZ, 0x17, R2 ;  /* 0x00000017ff0a7819 */ /* 0x000fe40000011602 */
[----:B------:R-:W-:Y:S02]  /*2240*/  LOP3.LUT R12, R12, 0xff, RZ, 0xc0, !PT ;  /* 0x000000ff0c0c7812 */ /* 0x000fe400078ec0ff */
[----:B------:R-:W-:-:S03]  /*2250*/  LOP3.LUT R16, R10, 0xff, RZ, 0xc0, !PT ;  /* 0x000000ff0a107812 */ /* 0x000fc600078ec0ff */
[----:B------:R-:W-:Y:S02]  /*2260*/  VIADD R14, R12, 0xffffffff ;  /* 0xffffffff0c0e7836 */ /* 0x000fe40000000000 */
[----:B------:R-:W-:-:S03]  /*2270*/  VIADD R13, R16, 0xffffffff ;  /* 0xffffffff100d7836 */ /* 0x000fc60000000000 */
[----:B------:R-:W-:-:S04]  /*2280*/  ISETP.GT.U32.AND P0, PT, R14, 0xfd, PT ;  /* 0x000000fd0e00780c */ /* 0x000fc80003f04070 */
[----:B------:R-:W-:-:S13]  /*2290*/  ISETP.GT.U32.OR P0, PT, R13, 0xfd, P0 ;  /* 0x000000fd0d00780c */ /* 0x000fda0000704470 */
[----:B------:R-:W-:Y:S01]  /*22a0*/  @!P0 IMAD.MOV.U32 R10, RZ, RZ, RZ ;  /* 0x000000ffff0a8224 */ /* 0x000fe200078e00ff */
[----:B------:R-:W-:Y:S06]  /*22b0*/  @!P0 BRA `(.L_x_25) ;  /* 0x00000000005c8947 */ /* 0x000fec0003800000 */
[----:B------:R-:W-:Y:S02]  /*22c0*/  FSETP.GTU.FTZ.AND P0, PT, |R2|, +INF , PT ;  /* 0x7f8000000200780b */ /* 0x000fe40003f1c200 */
[----:B------:R-:W-:-:S04]  /*22d0*/  FSETP.GTU.FTZ.AND P1, PT, |R3|, +INF , PT ;  /* 0x7f8000000300780b */ /* 0x000fc80003f3c200 */
[----:B------:R-:W-:-:S13]  /*22e0*/  PLOP3.LUT P0, PT, P0, P1, PT, 0xf8, 0x8f ;  /* 0x00000000008f781c */ /* 0x000fda0000703f70 */
[----:B------:R-:W-:Y:S05]  /*22f0*/  @P0 BRA `(.L_x_26) ;  /* 0x00000004004c0947 */ /* 0x000fea0003800000 */
[----:B------:R-:W-:-:S13]  /*2300*/  LOP3.LUT P0, RZ, R3, 0x7fffffff, R2, 0xc8, !PT ;  /* 0x7fffffff03ff7812 */ /* 0x000fda000780c802 */
[----:B------:R-:W-:Y:S05]  /*2310*/  @!P0 BRA `(.L_x_27) ;  /* 0x00000004003c8947 */ /* 0x000fea0003800000 */
[C---:B------:R-:W-:Y:S02]  /*2320*/  FSETP.NEU.FTZ.AND P2, PT, |R2|.reuse, +INF , PT ;  /* 0x7f8000000200780b */ /* 0x040fe40003f5d200 */
[----:B------:R-:W-:Y:S02]  /*2330*/  FSETP.NEU.FTZ.AND P1, PT, |R3|, +INF , PT ;  /* 0x7f8000000300780b */ /* 0x000fe40003f3d200 */
[----:B------:R-:W-:-:S11]  /*2340*/  FSETP.NEU.FTZ.AND P0, PT, |R2|, +INF , PT ;  /* 0x7f8000000200780b */ /* 0x000fd60003f1d200 */
[----:B------:R-:W-:Y:S05]  /*2350*/  @!P1 BRA !P2, `(.L_x_27) ;  /* 0x00000004002c9947 */ /* 0x000fea0005000000 */
[----:B------:R-:W-:-:S04]  /*2360*/  LOP3.LUT P2, RZ, R2, 0x7fffffff, RZ, 0xc0, !PT ;  /* 0x7fffffff02ff7812 */ /* 0x000fc8000784c0ff */
[----:B------:R-:W-:-:S13]  /*2370*/  PLOP3.LUT P1, PT, P1, P2, PT, 0x2f, 0xf2 ;  /* 0x0000000000f2781c */ /* 0x000fda0000f24577 */
[----:B------:R-:W-:Y:S05]  /*2380*/  @P1 BRA `(.L_x_28) ;  /* 0x0000000400181947 */ /* 0x000fea0003800000 */
[----:B------:R-:W-:-:S04]  /*2390*/  LOP3.LUT P1, RZ, R3, 0x7fffffff, RZ, 0xc0, !PT ;  /* 0x7fffffff03ff7812 */ /* 0x000fc8000782c0ff */
[----:B------:R-:W-:-:S13]  /*23a0*/  PLOP3.LUT P0, PT, P0, P1, PT, 0x2f, 0xf2 ;  /* 0x0000000000f2781c */ /* 0x000fda0000702577 */
[----:B------:R-:W-:Y:S05]  /*23b0*/  @P0 BRA `(.L_x_29) ;  /* 0x0000000400000947 */ /* 0x000fea0003800000 */
[----:B------:R-:W-:Y:S02]  /*23c0*/  ISETP.GE.AND P0, PT, R13, RZ, PT ;  /* 0x000000ff0d00720c */ /* 0x000fe40003f06270 */
[----:B------:R-:W-:-:S11]  /*23d0*/  ISETP.GE.AND P1, PT, R14, RZ, PT ;  /* 0x000000ff0e00720c */ /* 0x000fd60003f26270 */
[----:B------:R-:W-:Y:S01]  /*23e0*/  @P0 IMAD.MOV.U32 R10, RZ, RZ, RZ ;  /* 0x000000ffff0a0224 */ /* 0x000fe200078e00ff */
[----:B------:R-:W-:Y:S01]  /*23f0*/  @!P0 MOV R10, 0xffffffc0 ;  /* 0xffffffc0000a8802 */ /* 0x000fe20000000f00 */
[----:B------:R-:W-:Y:S01]  /*2400*/  @!P0 FFMA R2, R2, 1.84467440737095516160e+19, RZ ;  /* 0x5f80000002028823 */ /* 0x000fe200000000ff */
[----:B------:R-:W-:-:S03]  /*2410*/  @!P1 FFMA R3, R3, 1.84467440737095516160e+19, RZ ;  /* 0x5f80000003039823 */ /* 0x000fc600000000ff */
[----:B------:R-:W-:-:S07]  /*2420*/  @!P1 VIADD R10, R10, 0x40 ;  /* 0x000000400a0a9836 */ /* 0x000fce0000000000 */
.L_x_25:
[----:B------:R-:W-:Y:S01]  /*2430*/  LEA R14, R12, 0xc0800000, 0x17 ;  /* 0xc08000000c0e7811 */ /* 0x000fe200078eb8ff */
[----:B------:R-:W-:Y:S04]  /*2440*/  BSSY.RECONVERGENT B2, `(.L_x_30) ;  /* 0x0000036000027945 */ /* 0x000fe80003800200 */
[----:B------:R-:W-:Y:S02]  /*2450*/  IMAD.IADD R14, R3, 0x1, -R14 ;  /* 0x00000001030e7824 */ /* 0x000fe400078e0a0e */
[----:B------:R-:W-:Y:S02]  /*2460*/  VIADD R3, R16, 0xffffff81 ;  /* 0xffffff8110037836 */ /* 0x000fe40000000000 */
[----:B------:R-:W0:Y:S01]  /*2470*/  MUFU.RCP R13, R14 ;  /* 0x0000000e000d7308 */ /* 0x000e220000001000 */
[----:B------:R-:W-:Y:S01]  /*2480*/  FADD.FTZ R15, -R14, -RZ ;  /* 0x800000ff0e0f7221 */ /* 0x000fe20000010100 */
[----:B------:R-:W-:-:S03]  /*2490*/  IMAD R2, R3, -0x800000, R2 ;  /* 0xff80000003027824 */ /* 0x000fc600078e0202 */
[----:B0-----:R-:W-:-:S04]  /*24a0*/  FFMA R16, R13, R15, 1 ;  /* 0x3f8000000d107423 */ /* 0x001fc8000000000f */
[----:B------:R-:W-:-:S04]  /*24b0*/  FFMA R18, R13, R16, R13 ;  /* 0x000000100d127223 */ /* 0x000fc8000000000d */
[----:B------:R-:W-:-:S04]  /*24c0*/  FFMA R13, R2, R18, RZ ;  /* 0x00000012020d7223 */ /* 0x000fc800000000ff */
[----:B------:R-:W-:-:S04]  /*24d0*/  FFMA R16, R15, R13, R2 ;  /* 0x0000000d0f107223 */ /* 0x000fc80000000002 */
[----:B------:R-:W-:Y:S01]  /*24e0*/  FFMA R17, R18, R16, R13 ;  /* 0x0000001012117223 */ /* 0x000fe2000000000d */
[----:B------:R-:W-:-:S03]  /*24f0*/  IADD3 R13, PT, PT, R3, 0x7f, -R12 ;  /* 0x0000007f030d7810 */ /* 0x000fc60007ffe80c */
[----:B------:R-:W-:Y:S02]  /*2500*/  FFMA R16, R15, R17, R2 ;  /* 0x000000110f107223 */ /* 0x000fe40000000002 */
[----:B------:R-:W-:Y:S02]  /*2510*/  IMAD.IADD R13, R13, 0x1, R10 ;  /* 0x000000010d0d7824 */ /* 0x000fe400078e020a */
[----:B------:R-:W-:-:S05]  /*2520*/  FFMA R2, R18, R16, R17 ;  /* 0x0000001012027223 */ /* 0x000fca0000000011 */
[----:B------:R-:W-:-:S04]  /*2530*/  SHF.R.U32.HI R3, RZ, 0x17, R2 ;  /* 0x00000017ff037819 */ /* 0x000fc80000011602 */
[----:B------:R-:W-:-:S04]  /*2540*/  LOP3.LUT R3, R3, 0xff, RZ, 0xc0, !PT ;  /* 0x000000ff03037812 */ /* 0x000fc800078ec0ff */
[----:B------:R-:W-:-:S05]  /*2550*/  IADD3 R14, PT, PT, R3, R13, RZ ;  /* 0x0000000d030e7210 */ /* 0x000fca0007ffe0ff */
[----:B------:R-:W-:-:S05]  /*2560*/  VIADD R3, R14, 0xffffffff ;  /* 0xffffffff0e037836 */ /* 0x000fca0000000000 */
[----:B------:R-:W-:-:S13]  /*2570*/  ISETP.GE.U32.AND P0, PT, R3, 0xfe, PT ;  /* 0x000000fe0300780c */ /* 0x000fda0003f06070 */
[----:B------:R-:W-:Y:S05]  /*2580*/  @!P0 BRA `(.L_x_31) ;  /* 0x0000000000808947 */ /* 0x000fea0003800000 */
[----:B------:R-:W-:-:S13]  /*2590*/  ISETP.GT.AND P0, PT, R14, 0xfe, PT ;  /* 0x000000fe0e00780c */ /* 0x000fda0003f04270 */
[----:B------:R-:W-:Y:S05]  /*25a0*/  @P0 BRA `(.L_x_32) ;  /* 0x00000000006c0947 */ /* 0x000fea0003800000 */
[----:B------:R-:W-:-:S13]  /*25b0*/  ISETP.GE.AND P0, PT, R14, 0x1, PT ;  /* 0x000000010e00780c */ /* 0x000fda0003f06270 */
[----:B------:R-:W-:Y:S05]  /*25c0*/  @P0 BRA `(.L_x_33) ;  /* 0x0000000000740947 */ /* 0x000fea0003800000 */
[----:B------:R-:W-:Y:S02]  /*25d0*/  ISETP.GE.AND P0, PT, R14, -0x18, PT ;  /* 0xffffffe80e00780c */ /* 0x000fe40003f06270 */
[----:B------:R-:W-:-:S11]  /*25e0*/  LOP3.LUT R2, R2, 0x80000000, RZ, 0xc0, !PT ;  /* 0x8000000002027812 */ /* 0x000fd600078ec0ff */
[----:B------:R-:W-:Y:S05]  /*25f0*/  @!P0 BRA `(.L_x_33) ;  /* 0x0000000000688947 */ /* 0x000fea0003800000 */
[-CC-:B------:R-:W-:Y:S01]  /*2600*/  FFMA.RZ R3, R18, R16.reuse, R17.reuse ;  /* 0x0000001012037223 */ /* 0x180fe2000000c011 */
[----:B------:R-:W-:Y:S02]  /*2610*/  VIADD R13, R14, 0x20 ;  /* 0x000000200e0d7836 */ /* 0x000fe40000000000 */
[-CC-:B------:R-:W-:Y:S01]  /*2620*/  FFMA.RM R10, R18, R16.reuse, R17.reuse ;  /* 0x00000010120a7223 */ /* 0x180fe20000004011 */
[----:B------:R-:W-:Y:S02]  /*2630*/  ISETP.NE.AND P2, PT, R14, RZ, PT ;  /* 0x000000ff0e00720c */ /* 0x000fe40003f45270 */
[----:B------:R-:W-:Y:S01]  /*2640*/  LOP3.LUT R12, R3, 0x7fffff, RZ, 0xc0, !PT ;  /* 0x007fffff030c7812 */ /* 0x000fe200078ec0ff */
[----:B------:R-:W-:Y:S01]  /*2650*/  FFMA.RP R3, R18, R16, R17 ;  /* 0x0000001012037223 */ /* 0x000fe20000008011 */
[----:B------:R-:W-:Y:S01]  /*2660*/  ISETP.NE.AND P1, PT, R14, RZ, PT ;  /* 0x000000ff0e00720c */ /* 0x000fe20003f25270 */
[----:B------:R-:W-:Y:S01]  /*2670*/  IMAD.MOV R14, RZ, RZ, -R14 ;  /* 0x000000ffff0e7224 */ /* 0x000fe200078e0a0e */
[----:B------:R-:W-:-:S02]  /*2680*/  LOP3.LUT R12, R12, 0x800000, RZ, 0xfc, !PT ;  /* 0x008000000c0c7812 */ /* 0x000fc400078efcff */
[----:B------:R-:W-:Y:S02]  /*2690*/  FSETP.NEU.FTZ.AND P0, PT, R3, R10, PT ;  /* 0x0000000a0300720b */ /* 0x000fe40003f1d000 */
[----:B------:R-:W-:Y:S02]  /*26a0*/  SHF.L.U32 R13, R12, R13, RZ ;  /* 0x0000000d0c0d7219 */ /* 0x000fe400000006ff */
[----:B------:R-:W-:Y:S02]  /*26b0*/  SEL R3, R14, RZ, P2 ;  /* 0x000000ff0e037207 */ /* 0x000fe40001000000 */
[----:B------:R-:W-:Y:S02]  /*26c0*/  ISETP.NE.AND P1, PT, R13, RZ, P1 ;  /* 0x000000ff0d00720c */ /* 0x000fe40000f25270 */
[----:B------:R-:W-:Y:S02]  /*26d0*/  SHF.R.U32.HI R3, RZ, R3, R12 ;  /* 0x00000003ff037219 */ /* 0x000fe4000001160c */
[----:B------:R-:W-:-:S02]  /*26e0*/  PLOP3.LUT P0, PT, P0, P1, PT, 0xf8, 0x8f ;  /* 0x00000000008f781c */ /* 0x000fc40000703f70 */
[----:B------:R-:W-:Y:S02]  /*26f0*/  SHF.R.U32.HI R13, RZ, 0x1, R3 ;  /* 0x00000001ff0d7819 */ /* 0x000fe40000011603 */
[----:B------:R-:W-:-:S04]  /*2700*/  SEL R10, RZ, 0x1, !P0 ;  /* 0x00000001ff0a7807 */ /* 0x000fc80004000000 */
[----:B------:R-:W-:-:S04]  /*2710*/  LOP3.LUT R10, R10, 0x1, R13, 0xf8, !PT ;  /* 0x000000010a0a7812 */ /* 0x000fc800078ef80d */
[----:B------:R-:W-:-:S05]  /*2720*/  LOP3.LUT R10, R10, R3, RZ, 0xc0, !PT ;  /* 0x000000030a0a7212 */ /* 0x000fca00078ec0ff */
[----:B------:R-:W-:-:S05]  /*2730*/  IMAD.IADD R13, R13, 0x1, R10 ;  /* 0x000000010d0d7824 */ /* 0x000fca00078e020a */
[----:B------:R-:W-:Y:S01]  /*2740*/  LOP3.LUT R2, R13, R2, RZ, 0xfc, !PT ;  /* 0x000000020d027212 */ /* 0x000fe200078efcff */
[----:B------:R-:W-:Y:S06]  /*2750*/  BRA `(.L_x_33) ;  /* 0x0000000000107947 */ /* 0x000fec0003800000 */
.L_x_32:
[----:B------:R-:W-:-:S04]  /*2760*/  LOP3.LUT R2, R2, 0x80000000, RZ, 0xc0, !PT ;  /* 0x8000000002027812 */ /* 0x000fc800078ec0ff */
[----:B------:R-:W-:Y:S01]  /*2770*/  LOP3.LUT R2, R2, 0x7f800000, RZ, 0xfc, !PT ;  /* 0x7f80000002027812 */ /* 0x000fe200078efcff */
[----:B------:R-:W-:Y:S06]  /*2780*/  BRA `(.L_x_33) ;  /* 0x0000000000047947 */ /* 0x000fec0003800000 */
.L_x_31:
[----:B------:R-:W-:-:S07]  /*2790*/  LEA R2, R13, R2, 0x17 ;  /* 0x000000020d027211 */ /* 0x000fce00078eb8ff */
.L_x_33:
[----:B------:R-:W-:Y:S05]  /*27a0*/  BSYNC.RECONVERGENT B2 ;  /* 0x0000000000027941 */ /* 0x000fea0003800200 */
.L_x_30:
[----:B------:R-:W-:Y:S05]  /*27b0*/  BRA `(.L_x_34) ;  /* 0x0000000000207947 */ /* 0x000fea0003800000 */
.L_x_29:
[----:B------:R-:W-:-:S04]  /*27c0*/  LOP3.LUT R2, R3, 0x80000000, R2, 0x48, !PT ;  /* 0x8000000003027812 */ /* 0x000fc800078e4802 */
[----:B------:R-:W-:Y:S01]  /*27d0*/  LOP3.LUT R2, R2, 0x7f800000, RZ, 0xfc, !PT ;  /* 0x7f80000002027812 */ /* 0x000fe200078efcff */
[----:B------:R-:W-:Y:S06]  /*27e0*/  BRA `(.L_x_34) ;  /* 0x0000000000147947 */ /* 0x000fec0003800000 */
.L_x_28:
[----:B------:R-:W-:Y:S01]  /*27f0*/  LOP3.LUT R2, R3, 0x80000000, R2, 0x48, !PT ;  /* 0x8000000003027812 */ /* 0x000fe200078e4802 */
[----:B------:R-:W-:Y:S06]  /*2800*/  BRA `(.L_x_34) ;  /* 0x00000000000c7947 */ /* 0x000fec0003800000 */
.L_x_27:
[----:B------:R-:W0:Y:S01]  /*2810*/  MUFU.RSQ R2, -QNAN ;  /* 0xffc0000000027908 */ /* 0x000e220000001400 */
[----:B------:R-:W-:Y:S05]  /*2820*/  BRA `(.L_x_34) ;  /* 0x0000000000047947 */ /* 0x000fea0003800000 */
.L_x_26:
[----:B------:R-:W-:-:S07]  /*2830*/  FADD.FTZ R2, R2, R3 ;  /* 0x0000000302027221 */ /* 0x000fce0000010000 */
.L_x_34:
[----:B------:R-:W-:Y:S05]  /*2840*/  BSYNC.RECONVERGENT B1 ;  /* 0x0000000000017941 */ /* 0x000fea0003800200 */
.L_x_24:
[----:B0-----:R-:W-:Y:S02]  /*2850*/  IMAD.MOV.U32 R15, RZ, RZ, R2 ;  /* 0x000000ffff0f7224 */ /* 0x001fe400078e0002 */
[----:B------:R-:W-:Y:S02]  /*2860*/  IMAD.MOV.U32 R2, RZ, RZ, R4 ;  /* 0x000000ffff027224 */ /* 0x000fe400078e0004 */
[----:B------:R-:W-:-:S04]  /*2870*/  IMAD.MOV.U32 R3, RZ, RZ, 0x0 ;  /* 0x00000000ff037424 */ /* 0x000fc800078e00ff */
[----:B------:R-:W-:Y:S05]  /*2880*/  RET.REL.NODEC R2 `(_Z6CalcDRPfS_PiPyi) ;  /* 0xffffffd402dc7950 */ /* 0x000fea0003c3ffff */
.L_x_35:
[----:B------:R-:W-:-:S00]  /*2890*/  BRA `(.L_x_35) ;  /* 0xfffffffc00fc7947 */ /* 0x000fc0000383ffff */
[----:B------:R-:W-:-:S00]  /*28a0*/  NOP ;  /* 0x0000000000007918 */ /* 0x000fc00000000000 */
        /* <DEDUP_REMOVED lines=13> */
.L_x_108:


//--------------------- .text._Z6CalcRRPfPiPyi    --------------------------
	.section	.text._Z6CalcRRPfPiPyi,"ax",@progbits
	.align	128
        .global         _Z6CalcRRPfPiPyi
        .type           _Z6CalcRRPfPiPyi,@function
        .size           _Z6CalcRRPfPiPyi,(.L_x_109 - _Z6CalcRRPfPiPyi)
        .other          _Z6CalcRRPfPiPyi,@"STO_CUDA_ENTRY STV_DEFAULT"
_Z6CalcRRPfPiPyi:
.text._Z6CalcRRPfPiPyi:
        /* <DEDUP_REMOVED lines=29> */
[----:B------:R-:W-:Y:S05]  /*01d0*/  CALL.REL.NOINC `($__internal_1_$__cuda_sm3x_div_rn_noftz_f32_slowpath) ;  /* 0x00000020000c7944 */ /* 0x000fea0003c00000 */
[----:B------:R-:W-:-:S07]  /*01e0*/  IMAD.MOV.U32 R7, RZ, RZ, R15 ;  /* 0x000000ffff077224 */ /* 0x000fce00078e000f */
.L_x_37:
[----:B------:R-:W-:Y:S05]  /*01f0*/  BSYNC.RECONVERGENT B0 ;  /* 0x0000000000007941 */ /* 0x000fea0003800200 */
.L_x_36:
        /* <DEDUP_REMOVED lines=22> */
.L_x_40:
        /* <DEDUP_REMOVED lines=44> */
.L_x_39:
[----:B------:R-:W-:Y:S05]  /*0620*/  BSYNC.RECONVERGENT B0 ;  /* 0x0000000000007941 */ /* 0x000fea0003800200 */
.L_x_38:
        /* <DEDUP_REMOVED lines=30> */
.L_x_43:
        /* <DEDUP_REMOVED lines=41> */
.L_x_42:
[----:B------:R-:W-:Y:S05]  /*0aa0*/  BSYNC.RECONVERGENT B0 ;  /* 0x0000000000007941 */ /* 0x000fea0003800200 */
.L_x_41:
        /* <DEDUP_REMOVED lines=31> */
[----:B------:R-:W-:Y:S05]  /*0ca0*/  CALL.REL.NOINC `($__internal_1_$__cuda_sm3x_div_rn_noftz_f32_slowpath) ;  /* 0x0000001400587944 */ /* 0x000fea0003c00000 */
[----:B------:R-:W-:-:S07]  /*0cb0*/  IMAD.MOV.U32 R7, RZ, RZ, R15 ;  /* 0x000000ffff077224 */ /* 0x000fce00078e000f */
.L_x_45:
[----:B------:R-:W-:Y:S05]  /*0cc0*/  BSYNC.RECONVERGENT B0 ;  /* 0x0000000000007941 */ /* 0x000fea0003800200 */
.L_x_44:
[----:B------:R-:W-:-:S07]  /*0cd0*/  IMAD.MOV.U32 R9, RZ, RZ, RZ ;  /* 0x000000ffff097224 */ /* 0x000fce00078e00ff */
.L_x_59:
        /* <DEDUP_REMOVED lines=19> */
[----:B------:R-:W-:Y:S05]  /*0e10*/  CALL.REL.NOINC `($__internal_1_$__cuda_sm3x_div_rn_noftz_f32_slowpath) ;  /* 0x0000001000fc7944 */ /* 0x000fea0003c00000 */
.L_x_46:
        /* <DEDUP_REMOVED lines=22> */
.L_x_49:
        /* <DEDUP_REMOVED lines=44> */
.L_x_48:
[----:B------:R-:W-:Y:S05]  /*1240*/  BSYNC.RECONVERGENT B0 ;  /* 0x0000000000007941 */ /* 0x000fea0003800200 */
.L_x_47:
        /* <DEDUP_REMOVED lines=30> */
.L_x_52:
        /* <DEDUP_REMOVED lines=41> */
.L_x_51:
[----:B------:R-:W-:Y:S05]  /*16c0*/  BSYNC.RECONVERGENT B0 ;  /* 0x0000000000007941 */ /* 0x000fea0003800200 */
.L_x_50:
        /* <DEDUP_REMOVED lines=27> */
[----:B------:R-:W-:Y:S05]  /*1880*/  CALL.REL.NOINC `($__internal_1_$__cuda_sm3x_div_rn_noftz_f32_slowpath) ;  /* 0x0000000800607944 */ /* 0x000fea0003c00000 */
[----:B------:R-:W-:-:S07]  /*1890*/  IMAD.MOV.U32 R4, RZ, RZ, R15 ;  /* 0x000000ffff047224 */ /* 0x000fce00078e000f */
.L_x_53:
        /* <DEDUP_REMOVED lines=20> */
.L_x_56:
        /* <DEDUP_REMOVED lines=41> */
.L_x_55:
[----:B------:R-:W-:Y:S05]  /*1c70*/  BSYNC.RECONVERGENT B0 ;  /* 0x0000000000007941 */ /* 0x000fea0003800200 */
.L_x_54:
        /* <DEDUP_REMOVED lines=62> */
[----:B------:R-:W-:Y:S05]  /*2060*/  CALL.REL.NOINC `($__internal_1_$__cuda_sm3x_div_rn_noftz_f32_slowpath) ;  /* 0x0000000000687944 */ /* 0x000fea0003c00000 */
[----:B------:R-:W-:-:S07]  /*2070*/  MOV R0, R15 ;  /* 0x0000000f00007202 */ /* 0x000fce0000000f00 */
.L_x_58:
[----:B------:R-:W-:Y:S05]  /*2080*/  BSYNC.RECONVERGENT B0 ;  /* 0x0000000000007941 */ /* 0x000fea0003800200 */
.L_x_57:
        /* <DEDUP_REMOVED lines=24> */
        .weak           $__internal_1_$__cuda_sm3x_div_rn_noftz_f32_slowpath
        .type           $__internal_1_$__cuda_sm3x_div_rn_noftz_f32_slowpath,@function
        .size           $__internal_1_$__cuda_sm3x_div_rn_noftz_f32_slowpath,(.L_x_109 - $__internal_1_$__cuda_sm3x_div_rn_noftz_f32_slowpath)
$__internal_1_$__cuda_sm3x_div_rn_noftz_f32_slowpath:
        /* <DEDUP_REMOVED lines=34> */
.L_x_61:
        /* <DEDUP_REMOVED lines=51> */
.L_x_68:
[----:B------:R-:W-:-:S04]  /*2760*/  LOP3.LUT R2, R2, 0x80000000, RZ, 0xc0, !PT ;  /* 0x8000000002027812 */ /* 0x000fc800078ec0ff */
[----:B------:R-:W-:Y:S01]  /*2770*/  LOP3.LUT R2, R2, 0x7f800000, RZ, 0xfc, !PT ;  /* 0x7f80000002027812 */ /* 0x000fe200078efcff */
[----:B------:R-:W-:Y:S06]  /*2780*/  BRA `(.L_x_69) ;  /* 0x0000000000047947 */ /* 0x000fec0003800000 */
.L_x_67:
[----:B------:R-:W-:-:S07]  /*2790*/  LEA R2, R13, R2, 0x17 ;  /* 0x000000020d027211 */ /* 0x000fce00078eb8ff */
.L_x_69:
[----:B------:R-:W-:Y:S05]  /*27a0*/  BSYNC.RECONVERGENT B2 ;  /* 0x0000000000027941 */ /* 0x000fea0003800200 */
.L_x_66:
[----:B------:R-:W-:Y:S05]  /*27b0*/  BRA `(.L_x_70) ;  /* 0x0000000000207947 */ /* 0x000fea0003800000 */
.L_x_65:
[----:B------:R-:W-:-:S04]  /*27c0*/  LOP3.LUT R2, R3, 0x80000000, R2, 0x48, !PT ;  /* 0x8000000003027812 */ /* 0x000fc800078e4802 */
[----:B------:R-:W-:Y:S01]  /*27d0*/  LOP3.LUT R2, R2, 0x7f800000, RZ, 0xfc, !PT ;  /* 0x7f80000002027812 */ /* 0x000fe200078efcff */
[----:B------:R-:W-:Y:S06]  /*27e0*/  BRA `(.L_x_70) ;  /* 0x0000000000147947 */ /* 0x000fec0003800000 */
.L_x_64:
[----:B------:R-:W-:Y:S01]  /*27f0*/  LOP3.LUT R2, R3, 0x80000000, R2, 0x48, !PT ;  /* 0x8000000003027812 */ /* 0x000fe200078e4802 */
[----:B------:R-:W-:Y:S06]  /*2800*/  BRA `(.L_x_70) ;  /* 0x00000000000c7947 */ /* 0x000fec0003800000 */
.L_x_63:
[----:B------:R-:W0:Y:S01]  /*2810*/  MUFU.RSQ R2, -QNAN ;  /* 0xffc0000000027908 */ /* 0x000e220000001400 */
[----:B------:R-:W-:Y:S05]  /*2820*/  BRA `(.L_x_70) ;  /* 0x0000000000047947 */ /* 0x000fea0003800000 */
.L_x_62:
[----:B------:R-:W-:-:S07]  /*2830*/  FADD.FTZ R2, R2, R3 ;  /* 0x0000000302027221 */ /* 0x000fce0000010000 */
.L_x_70:
[----:B------:R-:W-:Y:S05]  /*2840*/  BSYNC.RECONVERGENT B1 ;  /* 0x0000000000017941 */ /* 0x000fea0003800200 */
.L_x_60:
[----:B0-----:R-:W-:Y:S02]  /*2850*/  IMAD.MOV.U32 R15, RZ, RZ, R2 ;  /* 0x000000ffff0f7224 */ /* 0x001fe400078e0002 */
[----:B------:R-:W-:Y:S02]  /*2860*/  IMAD.MOV.U32 R2, RZ, RZ, R4 ;  /* 0x000000ffff027224 */ /* 0x000fe400078e0004 */
[----:B------:R-:W-:-:S04]  /*2870*/  IMAD.MOV.U32 R3, RZ, RZ, 0x0 ;  /* 0x00000000ff037424 */ /* 0x000fc800078e00ff */
[----:B------:R-:W-:Y:S05]  /*2880*/  RET.REL.NODEC R2 `(_Z6CalcRRPfPiPyi) ;  /* 0xffffffd402dc7950 */ /* 0x000fea0003c3ffff */
.L_x_71:
        /* <DEDUP_REMOVED lines=15> */
.L_x_109:


//--------------------- .text._Z6CalcDDPfPiPyi    --------------------------
	.section	.text._Z6CalcDDPfPiPyi,"ax",@progbits
	.align	128
        .global         _Z6CalcDDPfPiPyi
        .type           _Z6CalcDDPfPiPyi,@function
        .size           _Z6CalcDDPfPiPyi,(.L_x_110 - _Z6CalcDDPfPiPyi)
        .other          _Z6CalcDDPfPiPyi,@"STO_CUDA_ENTRY STV_DEFAULT"
_Z6CalcDDPfPiPyi:
.text._Z6CalcDDPfPiPyi:
        /* <DEDUP_REMOVED lines=29> */
[----:B------:R-:W-:Y:S05]  /*01d0*/  CALL.REL.NOINC `($__internal_2_$__cuda_sm3x_div_rn_noftz_f32_slowpath) ;  /* 0x00000020000c7944 */ /* 0x000fea0003c00000 */
[----:B------:R-:W-:-:S07]  /*01e0*/  IMAD.MOV.U32 R7, RZ, RZ, R15 ;  /* 0x000000ffff077224 */ /* 0x000fce00078e000f */
.L_x_73:
[----:B------:R-:W-:Y:S05]  /*01f0*/  BSYNC.RECONVERGENT B0 ;  /* 0x0000000000007941 */ /* 0x000fea0003800200 */
.L_x_72:
        /* <DEDUP_REMOVED lines=22> */
.L_x_76:
        /* <DEDUP_REMOVED lines=44> */
.L_x_75:
[----:B------:R-:W-:Y:S05]  /*0620*/  BSYNC.RECONVERGENT B0 ;  /* 0x0000000000007941 */ /* 0x000fea0003800200 */
.L_x_74:
        /* <DEDUP_REMOVED lines=30> */
.L_x_79:
        /* <DEDUP_REMOVED lines=41> */
.L_x_78:
[----:B------:R-:W-:Y:S05]  /*0aa0*/  BSYNC.RECONVERGENT B0 ;  /* 0x0000000000007941 */ /* 0x000fea0003800200 */
.L_x_77:
        /* <DEDUP_REMOVED lines=31> */
[----:B------:R-:W-:Y:S05]  /*0ca0*/  CALL.REL.NOINC `($__internal_2_$__cuda_sm3x_div_rn_noftz_f32_slowpath) ;  /* 0x0000001400587944 */ /* 0x000fea0003c00000 */
[----:B------:R-:W-:-:S07]  /*0cb0*/  IMAD.MOV.U32 R7, RZ, RZ, R15 ;  /* 0x000000ffff077224 */ /* 0x000fce00078e000f */
.L_x_81:
[----:B------:R-:W-:Y:S05]  /*0cc0*/  BSYNC.RECONVERGENT B0 ;  /* 0x0000000000007941 */ /* 0x000fea0003800200 */
.L_x_80:
[----:B------:R-:W-:-:S07]  /*0cd0*/  IMAD.MOV.U32 R9, RZ, RZ, RZ ;  /* 0x000000ffff097224 */ /* 0x000fce00078e00ff */
.L_x_95:
        /* <DEDUP_REMOVED lines=19> */
[----:B------:R-:W-:Y:S05]  /*0e10*/  CALL.REL.NOINC `($__internal_2_$__cuda_sm3x_div_rn_noftz_f32_slowpath) ;  /* 0x0000001000fc7944 */ /* 0x000fea0003c00000 */
.L_x_82:
        /* <DEDUP_REMOVED lines=22> */
.L_x_85:
        /* <DEDUP_REMOVED lines=44> */
.L_x_84:
[----:B------:R-:W-:Y:S05]  /*1240*/  BSYNC.RECONVERGENT B0 ;  /* 0x0000000000007941 */ /* 0x000fea0003800200 */
.L_x_83:
        /* <DEDUP_REMOVED lines=30> */
.L_x_88:
        /* <DEDUP_REMOVED lines=41> */
.L_x_87:
[----:B------:R-:W-:Y:S05]  /*16c0*/  BSYNC.RECONVERGENT B0 ;  /* 0x0000000000007941 */ /* 0x000fea0003800200 */
.L_x_86:
        /* <DEDUP_REMOVED lines=27> */
[----:B------:R-:W-:Y:S05]  /*1880*/  CALL.REL.NOINC `($__internal_2_$__cuda_sm3x_div_rn_noftz_f32_slowpath) ;  /* 0x0000000800607944 */ /* 0x000fea0003c00000 */
[----:B------:R-:W-:-:S07]  /*1890*/  IMAD.MOV.U32 R4, RZ, RZ, R15 ;  /* 0x000000ffff047224 */ /* 0x000fce00078e000f */
.L_x_89:
        /* <DEDUP_REMOVED lines=20> */
.L_x_92:
        /* <DEDUP_REMOVED lines=41> */
.L_x_91:
[----:B------:R-:W-:Y:S05]  /*1c70*/  BSYNC.RECONVERGENT B0 ;  /* 0x0000000000007941 */ /* 0x000fea0003800200 */
.L_x_90:
        /* <DEDUP_REMOVED lines=62> */
[----:B------:R-:W-:Y:S05]  /*2060*/  CALL.REL.NOINC `($__internal_2_$__cuda_sm3x_div_rn_noftz_f32_slowpath) ;  /* 0x0000000000687944 */ /* 0x000fea0003c00000 */
[----:B------:R-:W-:-:S07]  /*2070*/  MOV R0, R15 ;  /* 0x0000000f00007202 */ /* 0x000fce0000000f00 */
.L_x_94:
[----:B------:R-:W-:Y:S05]  /*2080*/  BSYNC.RECONVERGENT B0 ;  /* 0x0000000000007941 */ /* 0x000fea0003800200 */
.L_x_93:
        /* <DEDUP_REMOVED lines=24> */
        .weak           $__internal_2_$__cuda_sm3x_div_rn_noftz_f32_slowpath
        .type           $__internal_2_$__cuda_sm3x_div_rn_noftz_f32_slowpath,@function
        .size           $__internal_2_$__cuda_sm3x_div_rn_noftz_f32_slowpath,(.L_x_110 - $__internal_2_$__cuda_sm3x_div_rn_noftz_f32_slowpath)
$__internal_2_$__cuda_sm3x_div_rn_noftz_f32_slowpath:
        /* <DEDUP_REMOVED lines=34> */
.L_x_97:
        /* <DEDUP_REMOVED lines=51> */
.L_x_104:
[----:B------:R-:W-:-:S04]  /*2760*/  LOP3.LUT R2, R2, 0x80000000, RZ, 0xc0, !PT ;  /* 0x8000000002027812 */ /* 0x000fc800078ec0ff */
[----:B------:R-:W-:Y:S01]  /*2770*/  LOP3.LUT R2, R2, 0x7f800000, RZ, 0xfc, !PT ;  /* 0x7f80000002027812 */ /* 0x000fe200078efcff */
[----:B------:R-:W-:Y:S06]  /*2780*/  BRA `(.L_x_105) ;  /* 0x0000000000047947 */ /* 0x000fec0003800000 */
.L_x_103:
[----:B------:R-:W-:-:S07]  /*2790*/  LEA R2, R13, R2, 0x17 ;  /* 0x000000020d027211 */ /* 0x000fce00078eb8ff */
.L_x_105:
[----:B------:R-:W-:Y:S05]  /*27a0*/  BSYNC.RECONVERGENT B2 ;  /* 0x0000000000027941 */ /* 0x000fea0003800200 */
.L_x_102:
[----:B------:R-:W-:Y:S05]  /*27b0*/  BRA `(.L_x_106) ;  /* 0x0000000000207947 */ /* 0x000fea0003800000 */
.L_x_101:
[----:B------:R-:W-:-:S04]  /*27c0*/  LOP3.LUT R2, R3, 0x80000000, R2, 0x48, !PT ;  /* 0x8000000003027812 */ /* 0x000fc800078e4802 */
[----:B------:R-:W-:Y:S01]  /*27d0*/  LOP3.LUT R2, R2, 0x7f800000, RZ, 0xfc, !PT ;  /* 0x7f80000002027812 */ /* 0x000fe200078efcff */
[----:B------:R-:W-:Y:S06]  /*27e0*/  BRA `(.L_x_106) ;  /* 0x0000000000147947 */ /* 0x000fec0003800000 */
.L_x_100:
[----:B------:R-:W-:Y:S01]  /*27f0*/  LOP3.LUT R2, R3, 0x80000000, R2, 0x48, !PT ;  /* 0x8000000003027812 */ /* 0x000fe200078e4802 */
[----:B------:R-:W-:Y:S06]  /*2800*/  BRA `(.L_x_106) ;  /* 0x00000000000c7947 */ /* 0x000fec0003800000 */
.L_x_99:
[----:B------:R-:W0:Y:S01]  /*2810*/  MUFU.RSQ R2, -QNAN ;  /* 0xffc0000000027908 */ /* 0x000e220000001400 */
[----:B------:R-:W-:Y:S05]  /*2820*/  BRA `(.L_x_106) ;  /* 0x0000000000047947 */ /* 0x000fea0003800000 */
.L_x_98:
[----:B------:R-:W-:-:S07]  /*2830*/  FADD.FTZ R2, R2, R3 ;  /* 0x0000000302027221 */ /* 0x000fce0000010000 */
.L_x_106:
[----:B------:R-:W-:Y:S05]  /*2840*/  BSYNC.RECONVERGENT B1 ;  /* 0x0000000000017941 */ /* 0x000fea0003800200 */
.L_x_96:
[----:B0-----:R-:W-:Y:S02]  /*2850*/  IMAD.MOV.U32 R15, RZ, RZ, R2 ;  /* 0x000000ffff0f7224 */ /* 0x001fe400078e0002 */
[----:B------:R-:W-:Y:S02]  /*2860*/  IMAD.MOV.U32 R2, RZ, RZ, R4 ;  /* 0x000000ffff027224 */ /* 0x000fe400078e0004 */
[----:B------:R-:W-:-:S04]  /*2870*/  IMAD.MOV.U32 R3, RZ, RZ, 0x0 ;  /* 0x00000000ff037424 */ /* 0x000fc800078e00ff */
[----:B------:R-:W-:Y:S05]  /*2880*/  RET.REL.NODEC R2 `(_Z6CalcDDPfPiPyi) ;  /* 0xffffffd402dc7950 */ /* 0x000fea0003c3ffff */
.L_x_107:
        /* <DEDUP_REMOVED lines=15> */
.L_x_110:


//--------------------- .nv.global.init           --------------------------
	.section	.nv.global.init,"aw",@progbits
	.align	4
.nv.global.init:
	.type		__cudart_i2opi_f,@object
	.size		__cudart_i2opi_f,(.L_0 - __cudart_i2opi_f)
__cudart_i2opi_f:
        /*0000*/ 	.byte	0x41, 0x90, 0x43, 0x3c, 0x99, 0x95, 0x62, 0xdb, 0xc0, 0xdd, 0x34, 0xf5, 0xd1, 0x57, 0x27, 0xfc
        /*0010*/ 	.byte	0x29, 0x15, 0x44, 0x4e, 0x6e, 0x83, 0xf9, 0xa2
.L_0:


//--------------------- .nv.shared.reserved.0     --------------------------
	.section	.nv.shared.reserved.0,"aw",@nobits
	.weak		__nv_reservedSMEM_offset_0_alias
	.size		__nv_reservedSMEM_offset_0_alias, 0, 64
	.other		__nv_reservedSMEM_offset_0_alias,@"STO_CUDA_RESERVED_SHARED STV_DEFAULT"
__nv_reservedSMEM_offset_0_alias:
	.zero		0
	.zero		64


//--------------------- .nv.constant0._Z6CalcDRPfS_PiPyi --------------------------
	.section	.nv.constant0._Z6CalcDRPfS_PiPyi,"a",@progbits
	.sectionflags	@""
	.align	4
.nv.constant0._Z6CalcDRPfS_PiPyi:
	.zero		932


//--------------------- .nv.constant0._Z6CalcRRPfPiPyi --------------------------
	.section	.nv.constant0._Z6CalcRRPfPiPyi,"a",@progbits
	.sectionflags	@""
	.align	4
.nv.constant0._Z6CalcRRPfPiPyi:
	.zero		924


//--------------------- .nv.constant0._Z6CalcDDPfPiPyi --------------------------
	.section	.nv.constant0._Z6CalcDDPfPiPyi,"a",@progbits
	.sectionflags	@""
	.align	4
.nv.constant0._Z6CalcDDPfPiPyi:
	.zero		924


//--------------------- SYMBOLS --------------------------

	.type		.nv.reservedSmem.offset0,@object
	.size		.nv.reservedSmem.offset0,0x4
